	.target	sm_90a

	.elftype	@"ET_EXEC"


//--------------------- .note.nv.tkinfo           --------------------------
	.section	.note.nv.tkinfo,"",@"SHT_NOTE"
	.sectionflags	@"SHF_NOTE_NV_TKINFO"
	.tkinfo
        /*0018*/ 	.word	0x00000002
        /*0030*/ 	.string	""
        /*0030*/ 	.string	"ptxas"
        /*0030*/ 	.string	"Cuda compilation tools, release 13.0, V13.0.88"
        /*0030*/ 	.string	"Build cuda_13.0.r13.0/compiler.36424714_0"
        /*0030*/ 	.string	"-arch sm_90a -m 64 "



//--------------------- .note.nv.cuinfo           --------------------------
	.section	.note.nv.cuinfo,"",@"SHT_NOTE"
	.sectionflags	@"SHF_NOTE_NV_CUINFO"
        /*0018*/ 	.short	0x0002
        /*001a*/ 	.short	0x005a
        /*001c*/ 	.short	0x0082
	.zero		2


//--------------------- .nv.info                  --------------------------
	.section	.nv.info,"",@"SHT_CUDA_INFO"
	.align	4


	//----- nvinfo : EIATTR_REGCOUNT
	.align		4
        /*0000*/ 	.byte	0x04, 0x2f
        /*0002*/ 	.short	(.L_15 - .L_14)
	.align		4
.L_14:
        /*0004*/ 	.word	index@(_ZN7cutlass13device_kernelINS_4gemm6kernel13GemmUniversalIN4cute5tupleIJiiiiEEENS1_10collective13CollectiveMmaINS1_34MainloopSm90TmaGmmaWarpSpecializedILi4ENS5_IJNS4_1CILi2EEENSA_ILi1EEESC_EEENS1_35KernelTmaWarpSpecializedCooperativeEEENS5_IJNSA_ILi128EEESG_NSA_ILi32EEEEEENS_6half_tENS5_IJlSC_lEEESJ_SK_NS4_8TiledMMAINS4_8MMA_AtomIJNS4_4SM904GMMA26MMA_64x128x16_F32F16F16_SSILNSO_5MajorE0ELSQ_0ELNSO_7ScaleInE1ELSR_1EEEEEENS4_6LayoutISD_NS5_IJSC_NSA_ILi0EEESV_EEEEENS5_IJNS4_10UnderscoreESY_SY_EEEEENS4_13SM90_TMA_LOADENS4_14ComposedLayoutINS4_7SwizzleILi2ELi4ELi3EEENS4_18smem_ptr_flag_bitsILi16EEENSU_INS5_IJNSA_ILi8EEESH_EEENS5_IJSH_SC_EEEEEEEvNS4_8identityENS4_23SM90_TMA_LOAD_MULTICASTES1B_vS1C_EENS_8epilogue10collective6detail29Sm90TmaWarpSpecializedAdapterINS1G_15DefaultEpilogueISJ_SK_SK_NS1F_6thread17LinearCombinationISJ_Li1EffLNS1K_9ScaleType4KindE0ELNS_15FloatRoundStyleE2ESJ_EENS1_15EpilogueDefaultEEEEEvvEEEEvNT_6ParamsE)
        /*0008*/ 	.word	0x000000a8


	//----- nvinfo : EIATTR_FRAME_SIZE
	.align		4
.L_15:
        /*000c*/ 	.byte	0x04, 0x11
        /*000e*/ 	.short	(.L_17 - .L_16)
	.align		4
.L_16:
        /*0010*/ 	.word	index@(_ZN7cutlass13device_kernelINS_4gemm6kernel13GemmUniversalIN4cute5tupleIJiiiiEEENS1_10collective13CollectiveMmaINS1_34MainloopSm90TmaGmmaWarpSpecializedILi4ENS5_IJNS4_1CILi2EEENSA_ILi1EEESC_EEENS1_35KernelTmaWarpSpecializedCooperativeEEENS5_IJNSA_ILi128EEESG_NSA_ILi32EEEEEENS_6half_tENS5_IJlSC_lEEESJ_SK_NS4_8TiledMMAINS4_8MMA_AtomIJNS4_4SM904GMMA26MMA_64x128x16_F32F16F16_SSILNSO_5MajorE0ELSQ_0ELNSO_7ScaleInE1ELSR_1EEEEEENS4_6LayoutISD_NS5_IJSC_NSA_ILi0EEESV_EEEEENS5_IJNS4_10UnderscoreESY_SY_EEEEENS4_13SM90_TMA_LOADENS4_14ComposedLayoutINS4_7SwizzleILi2ELi4ELi3EEENS4_18smem_ptr_flag_bitsILi16EEENSU_INS5_IJNSA_ILi8EEESH_EEENS5_IJSH_SC_EEEEEEEvNS4_8identityENS4_23SM90_TMA_LOAD_MULTICASTES1B_vS1C_EENS_8epilogue10collective6detail29Sm90TmaWarpSpecializedAdapterINS1G_15DefaultEpilogueISJ_SK_SK_NS1F_6thread17LinearCombinationISJ_Li1EffLNS1K_9ScaleType4KindE0ELNS_15FloatRoundStyleE2ESJ_EENS1_15EpilogueDefaultEEEEEvvEEEEvNT_6ParamsE)
        /*0014*/ 	.word	0x00000000


	//----- nvinfo : EIATTR_MIN_STACK_SIZE
	.align		4
.L_17:
        /*0018*/ 	.byte	0x04, 0x12
        /*001a*/ 	.short	(.L_19 - .L_18)
	.align		4
.L_18:
        /*001c*/ 	.word	index@(_ZN7cutlass13device_kernelINS_4gemm6kernel13GemmUniversalIN4cute5tupleIJiiiiEEENS1_10collective13CollectiveMmaINS1_34MainloopSm90TmaGmmaWarpSpecializedILi4ENS5_IJNS4_1CILi2EEENSA_ILi1EEESC_EEENS1_35KernelTmaWarpSpecializedCooperativeEEENS5_IJNSA_ILi128EEESG_NSA_ILi32EEEEEENS_6half_tENS5_IJlSC_lEEESJ_SK_NS4_8TiledMMAINS4_8MMA_AtomIJNS4_4SM904GMMA26MMA_64x128x16_F32F16F16_SSILNSO_5MajorE0ELSQ_0ELNSO_7ScaleInE1ELSR_1EEEEEENS4_6LayoutISD_NS5_IJSC_NSA_ILi0EEESV_EEEEENS5_IJNS4_10UnderscoreESY_SY_EEEEENS4_13SM90_TMA_LOADENS4_14ComposedLayoutINS4_7SwizzleILi2ELi4ELi3EEENS4_18smem_ptr_flag_bitsILi16EEENSU_INS5_IJNSA_ILi8EEESH_EEENS5_IJSH_SC_EEEEEEEvNS4_8identityENS4_23SM90_TMA_LOAD_MULTICASTES1B_vS1C_EENS_8epilogue10collective6detail29Sm90TmaWarpSpecializedAdapterINS1G_15DefaultEpilogueISJ_SK_SK_NS1F_6thread17LinearCombinationISJ_Li1EffLNS1K_9ScaleType4KindE0ELNS_15FloatRoundStyleE2ESJ_EENS1_15EpilogueDefaultEEEEEvvEEEEvNT_6ParamsE)
        /*0020*/ 	.word	0x00000000
.L_19:


//--------------------- .nv.compat                --------------------------
	.section	.nv.compat,"",@"SHT_CUDA_COMPAT_INFO"
	.align	4
        /*0000*/ 	.byte	0x02, 0x09, 0x01, 0x00, 0x02, 0x02, 0x04, 0x00, 0x02, 0x05, 0x05, 0x00, 0x03, 0x07, 0x01, 0x01
        /*0010*/ 	.byte	0x02, 0x03, 0x01, 0x00, 0x02, 0x06, 0x01, 0x00, 0x04, 0x0b, 0x08, 0x00, 0x00, 0x00, 0x00, 0x00
        /*0020*/ 	.byte	0x00, 0x00, 0x00, 0x00


//--------------------- .nv.info._ZN7cutlass13device_kernelINS_4gemm6kernel13GemmUniversalIN4cute5tupleIJiiiiEEENS1_10collective13CollectiveMmaINS1_34MainloopSm90TmaGmmaWarpSpecializedILi4ENS5_IJNS4_1CILi2EEENSA_ILi1EEESC_EEENS1_35KernelTmaWarpSpecializedCooperativeEEENS5_IJNSA_ILi128EEESG_NSA_ILi32EEEEEENS_6half_tENS5_IJlSC_lEEESJ_SK_NS4_8TiledMMAINS4_8MMA_AtomIJNS4_4SM904GMMA26MMA_64x128x16_F32F16F16_SSILNSO_5MajorE0ELSQ_0ELNSO_7ScaleInE1ELSR_1EEEEEENS4_6LayoutISD_NS5_IJSC_NSA_ILi0EEESV_EEEEENS5_IJNS4_10UnderscoreESY_SY_EEEEENS4_13SM90_TMA_LOADENS4_14ComposedLayoutINS4_7SwizzleILi2ELi4ELi3EEENS4_18smem_ptr_flag_bitsILi16EEENSU_INS5_IJNSA_ILi8EEESH_EEENS5_IJSH_SC_EEEEEEEvNS4_8identityENS4_23SM90_TMA_LOAD_MULTICASTES1B_vS1C_EENS_8epilogue10collective6detail29Sm90TmaWarpSpecializedAdapterINS1G_15DefaultEpilogueISJ_SK_SK_NS1F_6thread17LinearCombinationISJ_Li1EffLNS1K_9ScaleType4KindE0ELNS_15FloatRoundStyleE2ESJ_EENS1_15EpilogueDefaultEEEEEvvEEEEvNT_6ParamsE --------------------------
	.section	.nv.info._ZN7cutlass13device_kernelINS_4gemm6kernel13GemmUniversalIN4cute5tupleIJiiiiEEENS1_10collective13CollectiveMmaINS1_34MainloopSm90TmaGmmaWarpSpecializedILi4ENS5_IJNS4_1CILi2EEENSA_ILi1EEESC_EEENS1_35KernelTmaWarpSpecializedCooperativeEEENS5_IJNSA_ILi128EEESG_NSA_ILi32EEEEEENS_6half_tENS5_IJlSC_lEEESJ_SK_NS4_8TiledMMAINS4_8MMA_AtomIJNS4_4SM904GMMA26MMA_64x128x16_F32F16F16_SSILNSO_5MajorE0ELSQ_0ELNSO_7ScaleInE1ELSR_1EEEEEENS4_6LayoutISD_NS5_IJSC_NSA_ILi0EEESV_EEEEENS5_IJNS4_10UnderscoreESY_SY_EEEEENS4_13SM90_TMA_LOADENS4_14ComposedLayoutINS4_7SwizzleILi2ELi4ELi3EEENS4_18smem_ptr_flag_bitsILi16EEENSU_INS5_IJNSA_ILi8EEESH_EEENS5_IJSH_SC_EEEEEEEvNS4_8identityENS4_23SM90_TMA_LOAD_MULTICASTES1B_vS1C_EENS_8epilogue10collective6detail29Sm90TmaWarpSpecializedAdapterINS1G_15DefaultEpilogueISJ_SK_SK_NS1F_6thread17LinearCombinationISJ_Li1EffLNS1K_9ScaleType4KindE0ELNS_15FloatRoundStyleE2ESJ_EENS1_15EpilogueDefaultEEEEEvvEEEEvNT_6ParamsE,"",@"SHT_CUDA_INFO"
	.sectionflags	@""
	.align	4


	//----- nvinfo : EIATTR_CUDA_API_VERSION
	.align		4
        /*0000*/ 	.byte	0x04, 0x37
        /*0002*/ 	.short	(.L_21 - .L_20)
.L_20:
        /*0004*/ 	.word	0x00000082


	//----- nvinfo : EIATTR_KPARAM_INFO
	.align		4
.L_21:
        /*0008*/ 	.byte	0x04, 0x17
        /*000a*/ 	.short	(.L_23 - .L_22)
.L_22:
        /*000c*/ 	.word	0x00000000
        /*0010*/ 	.short	0x0000
        /*0012*/ 	.short	0x0070
        /*0014*/ 	.byte	0x00, 0xf0, 0x01, 0x10


	//----- nvinfo : EIATTR_SPARSE_MMA_MASK
	.align		4
.L_23:
        /*0018*/ 	.byte	0x03, 0x50
        /*001a*/ 	.short	0x0000


	//----- nvinfo : EIATTR_MAXREG_COUNT
	.align		4
        /*001c*/ 	.byte	0x03, 0x1b
        /*001e*/ 	.short	0x00a8


	//----- nvinfo : EIATTR_NUM_BARRIERS
	.align		4
        /*0020*/ 	.byte	0x02, 0x4c
        /*0022*/ 	.byte	0x01
	.zero		1


	//----- nvinfo : EIATTR_EXTERNS
	.align		4
        /*0024*/ 	.byte	0x04, 0x0f
        /*0026*/ 	.short	(.L_25 - .L_24)


	//   ....[0]....
	.align		4
.L_24:
        /*0028*/ 	.word	index@(__assertfail)


	//----- nvinfo : EIATTR_MERCURY_ISA_VERSION
	.align		4
.L_25:
        /*002c*/ 	.byte	0x03, 0x5f
        /*002e*/ 	.short	0x0101


	//----- nvinfo : EIATTR_INT_WARP_WIDE_INSTR_OFFSETS
	.align		4
        /*0030*/ 	.byte	0x04, 0x31
        /*0032*/ 	.short	(.L_27 - .L_26)


	//   ....[0]....
.L_26:
        /*0034*/ 	.word	0x00000480


	//   ....[1]....
        /*0038*/ 	.word	0x000004b0


	//   ....[2]....
        /*003c*/ 	.word	0x00000670


	//   ....[3]....
        /*0040*/ 	.word	0x00001ac0


	//----- nvinfo : EIATTR_COOP_GROUP_MASK_REGIDS
	.align		4
.L_27:
        /*0044*/ 	.byte	0x04, 0x29
        /*0046*/ 	.short	(.L_29 - .L_28)


	//   ....[0]....
.L_28:
        /*0048*/ 	.word	0xffffffff


	//   ....[1]....
        /*004c*/ 	.word	0xffffffff


	//   ....[2]....
        /*0050*/ 	.word	0xffffffff


	//   ....[3]....
        /*0054*/ 	.word	0xffffffff


	//   ....[4]....
        /*0058*/ 	.word	0xffffffff


	//   ....[5]....
        /*005c*/ 	.word	0xffffffff


	//----- nvinfo : EIATTR_COOP_GROUP_INSTR_OFFSETS
	.align		4
.L_29:
        /*0060*/ 	.byte	0x04, 0x28
        /*0062*/ 	.short	(.L_31 - .L_30)


	//   ....[0]....
.L_30:
        /*0064*/ 	.word	0x00000060


	//   ....[1]....
        /*0068*/ 	.word	0x00000070


	//   ....[2]....
        /*006c*/ 	.word	0x00000130


	//   ....[3]....
        /*0070*/ 	.word	0x000002d0


	//   ....[4]....
        /*0074*/ 	.word	0x000007f0


	//   ....[5]....
        /*0078*/ 	.word	0x00001230


	//----- nvinfo : EIATTR_REG_RECONFIG
	.align		4
.L_31:
        /*007c*/ 	.byte	0x01, 0x54
	.zero		2


	//----- nvinfo : EIATTR_SYSCALL_OFFSETS
	.align		4
        /*0080*/ 	.byte	0x04, 0x46
        /*0082*/ 	.short	(.L_33 - .L_32)


	//   ....[0]....
.L_32:
        /*0084*/ 	.word	0x000013f0


	//----- nvinfo : EIATTR_MBARRIER_INSTR_OFFSETS
	.align		4
.L_33:
        /*0088*/ 	.byte	0x04, 0x39
        /*008a*/ 	.short	(.L_35 - .L_34)


	//   ....[0]....
.L_34:
        /*008c*/ 	.word	0x00000230
        /*0090*/ 	.word	0x000000ff
        /*0094*/ 	.word	0x00000000
        /*0098*/ 	.short	0x0100
        /*009a*/ 	.byte	0x08
	.zero		1


	//   ....[1]....
        /*009c*/ 	.word	0x00000240
        /*00a0*/ 	.word	0x000000ff
        /*00a4*/ 	.word	0x00000020
        /*00a8*/ 	.short	0x0100
        /*00aa*/ 	.byte	0x08
	.zero		1


	//   ....[2]....
        /*00ac*/ 	.word	0x00000250
        /*00b0*/ 	.word	0x000000ff
        /*00b4*/ 	.word	0x00000008
        /*00b8*/ 	.short	0x0100
        /*00ba*/ 	.byte	0x08
	.zero		1


	//   ....[3]....
        /*00bc*/ 	.word	0x00000260
        /*00c0*/ 	.word	0x000000ff
        /*00c4*/ 	.word	0x00000028
        /*00c8*/ 	.short	0x0100
        /*00ca*/ 	.byte	0x08
	.zero		1


	//   ....[4]....
        /*00cc*/ 	.word	0x00000270
        /*00d0*/ 	.word	0x000000ff
        /*00d4*/ 	.word	0x00000010
        /*00d8*/ 	.short	0x0100
        /*00da*/ 	.byte	0x08
	.zero		1


	//   ....[5]....
        /*00dc*/ 	.word	0x00000280
        /*00e0*/ 	.word	0x000000ff
        /*00e4*/ 	.word	0x00000030
        /*00e8*/ 	.short	0x0100
        /*00ea*/ 	.byte	0x08
	.zero		1


	//   ....[6]....
        /*00ec*/ 	.word	0x00000290
        /*00f0*/ 	.word	0x000000ff
        /*00f4*/ 	.word	0x00000018
        /*00f8*/ 	.short	0x0100
        /*00fa*/ 	.byte	0x08
	.zero		1


	//   ....[7]....
        /*00fc*/ 	.word	0x000002a0
        /*0100*/ 	.word	0x000000ff
        /*0104*/ 	.word	0x00000038
        /*0108*/ 	.short	0x0100
        /*010a*/ 	.byte	0x08
	.zero		1


	//   ....[8]....
        /*010c*/ 	.word	0x000006f0
        /*0110*/ 	.word	0x000000ff
        /*0114*/ 	.word	0x00000050
        /*0118*/ 	.short	0x0100
        /*011a*/ 	.byte	0x06
	.zero		1


	//   ....[9]....
        /*011c*/ 	.word	0x00000780
        /*0120*/ 	.word	0x000000ff
        /*0124*/ 	.word	0x00000058
        /*0128*/ 	.short	0x0100
        /*012a*/ 	.byte	0x06
	.zero		1


	//   ....[10]....
        /*012c*/ 	.word	0x000014b0
        /*0130*/ 	.word	0x00000003
        /*0134*/ 	.word	0x00000000
        /*0138*/ 	.short	0x010a
        /*013a*/ 	.byte	0x3f
	.zero		1


	//   ....[11]....
        /*013c*/ 	.word	0x000014f0
        /*0140*/ 	.word	0x00000003
        /*0144*/ 	.word	0x00000000
        /*0148*/ 	.short	0x010a
        /*014a*/ 	.byte	0x3f
	.zero		1


	//   ....[12]....
        /*014c*/ 	.word	0x000017c0
        /*0150*/ 	.word	0x00000005
        /*0154*/ 	.word	0x00000000
        /*0158*/ 	.short	0x010a
        /*015a*/ 	.byte	0x3f
	.zero		1


	//   ....[13]....
        /*015c*/ 	.word	0x00001800
        /*0160*/ 	.word	0x00000005
        /*0164*/ 	.word	0x00000000
        /*0168*/ 	.short	0x010a
        /*016a*/ 	.byte	0x3f
	.zero		1


	//   ....[14]....
        /*016c*/ 	.word	0x00001960
        /*0170*/ 	.word	0x00000004
        /*0174*/ 	.word	0x00000000
        /*0178*/ 	.short	0x0101
        /*017a*/ 	.byte	0x3f
	.zero		1


	//   ....[15]....
        /*017c*/ 	.word	0x00001b40
        /*0180*/ 	.word	0x00000000
        /*0184*/ 	.word	0x00000000
        /*0188*/ 	.short	0x0101
        /*018a*/ 	.byte	0x3f
	.zero		1


	//   ....[16]....
        /*018c*/ 	.word	0x00006e60
        /*0190*/ 	.word	0x00000014
        /*0194*/ 	.word	0x00000020
        /*0198*/ 	.short	0x010a
        /*019a*/ 	.byte	0x3f
	.zero		1


	//   ....[17]....
        /*019c*/ 	.word	0x00007220
        /*01a0*/ 	.word	0x00000005
        /*01a4*/ 	.word	0x00000058
        /*01a8*/ 	.short	0x0101
        /*01aa*/ 	.byte	0x3f
	.zero		1


	//   ....[18]....
        /*01ac*/ 	.word	0x00007940
        /*01b0*/ 	.word	0x00000007
        /*01b4*/ 	.word	0x00000000
        /*01b8*/ 	.short	0x010a
        /*01ba*/ 	.byte	0x3f
	.zero		1


	//   ....[19]....
        /*01bc*/ 	.word	0x000079c0
        /*01c0*/ 	.word	0x00000008
        /*01c4*/ 	.word	0x00000000
        /*01c8*/ 	.short	0x010a
        /*01ca*/ 	.byte	0x3f
	.zero		1


	//   ....[20]....
        /*01cc*/ 	.word	0x00007a50
        /*01d0*/ 	.word	0x0000000b
        /*01d4*/ 	.word	0x00000000
        /*01d8*/ 	.short	0x010a
        /*01da*/ 	.byte	0x3f
	.zero		1


	//   ....[21]....
        /*01dc*/ 	.word	0x00007ae0
        /*01e0*/ 	.word	0x00000003
        /*01e4*/ 	.word	0x00000000
        /*01e8*/ 	.short	0x010a
        /*01ea*/ 	.byte	0x3f
	.zero		1


	//   ....[22]....
        /*01ec*/ 	.word	0x00007b40
        /*01f0*/ 	.word	0x00000003
        /*01f4*/ 	.word	0x00000000
        /*01f8*/ 	.short	0x010a
        /*01fa*/ 	.byte	0x3f
	.zero		1


	//   ....[23]....
        /*01fc*/ 	.word	0x00007b90
        /*0200*/ 	.word	0x00000005
        /*0204*/ 	.word	0x00000000
        /*0208*/ 	.short	0x010a
        /*020a*/ 	.byte	0x3f
	.zero		1


	//   ....[24]....
        /*020c*/ 	.word	0x00007c60
        /*0210*/ 	.word	0x00000014
        /*0214*/ 	.word	0x00000020
        /*0218*/ 	.short	0x010a
        /*021a*/ 	.byte	0x3f
	.zero		1


	//   ....[25]....
        /*021c*/ 	.word	0x00007d30
        /*0220*/ 	.word	0x00000007
        /*0224*/ 	.word	0x00000000
        /*0228*/ 	.short	0x010a
        /*022a*/ 	.byte	0x3f
	.zero		1


	//   ....[26]....
        /*022c*/ 	.word	0x00007d80
        /*0230*/ 	.word	0x00000008
        /*0234*/ 	.word	0x00000000
        /*0238*/ 	.short	0x010a
        /*023a*/ 	.byte	0x3f
	.zero		1


	//   ....[27]....
        /*023c*/ 	.word	0x00007dd0
        /*0240*/ 	.word	0x0000000b
        /*0244*/ 	.word	0x00000000
        /*0248*/ 	.short	0x010a
        /*024a*/ 	.byte	0x3f
	.zero		1


	//----- nvinfo : EIATTR_NUM_MBARRIERS
	.align		4
.L_35:
        /*024c*/ 	.byte	0x03, 0x38
        /*024e*/ 	.short	0x000a


	//----- nvinfo : EIATTR_EXIT_INSTR_OFFSETS
	.align		4
        /*0250*/ 	.byte	0x04, 0x1c
        /*0252*/ 	.short	(.L_37 - .L_36)


	//   ....[0]....
.L_36:
        /*0254*/ 	.word	0x00000950


	//   ....[1]....
        /*0258*/ 	.word	0x00001160


	//   ....[2]....
        /*025c*/ 	.word	0x00006570


	//   ....[3]....
        /*0260*/ 	.word	0x00006ad0


	//   ....[4]....
        /*0264*/ 	.word	0x00007b30


	//----- nvinfo : EIATTR_MAX_THREADS
	.align		4
.L_37:
        /*0268*/ 	.byte	0x04, 0x05
        /*026a*/ 	.short	(.L_39 - .L_38)
.L_38:
        /*026c*/ 	.word	0x00000180
        /*0270*/ 	.word	0x00000001
        /*0274*/ 	.word	0x00000001


	//----- nvinfo : EIATTR_CRS_STACK_SIZE
	.align		4
.L_39:
        /*0278*/ 	.byte	0x04, 0x1e
        /*027a*/ 	.short	(.L_41 - .L_40)
.L_40:
        /*027c*/ 	.word	0x00000000


	//----- nvinfo : EIATTR_CBANK_PARAM_SIZE
	.align		4
.L_41:
        /*0280*/ 	.byte	0x03, 0x19
        /*0282*/ 	.short	0x0470


	//----- nvinfo : EIATTR_PARAM_CBANK
	.align		4
        /*0284*/ 	.byte	0x04, 0x0a
        /*0286*/ 	.short	(.L_43 - .L_42)
	.align		4
.L_42:
        /*0288*/ 	.word	index@(.nv.constant0._ZN7cutlass13device_kernelINS_4gemm6kernel13GemmUniversalIN4cute5tupleIJiiiiEEENS1_10collective13CollectiveMmaINS1_34MainloopSm90TmaGmmaWarpSpecializedILi4ENS5_IJNS4_1CILi2EEENSA_ILi1EEESC_EEENS1_35KernelTmaWarpSpecializedCooperativeEEENS5_IJNSA_ILi128EEESG_NSA_ILi32EEEEEENS_6half_tENS5_IJlSC_lEEESJ_SK_NS4_8TiledMMAINS4_8MMA_AtomIJNS4_4SM904GMMA26MMA_64x128x16_F32F16F16_SSILNSO_5MajorE0ELSQ_0ELNSO_7ScaleInE1ELSR_1EEEEEENS4_6LayoutISD_NS5_IJSC_NSA_ILi0EEESV_EEEEENS5_IJNS4_10UnderscoreESY_SY_EEEEENS4_13SM90_TMA_LOADENS4_14ComposedLayoutINS4_7SwizzleILi2ELi4ELi3EEENS4_18smem_ptr_flag_bitsILi16EEENSU_INS5_IJNSA_ILi8EEESH_EEENS5_IJSH_SC_EEEEEEEvNS4_8identityENS4_23SM90_TMA_LOAD_MULTICASTES1B_vS1C_EENS_8epilogue10collective6detail29Sm90TmaWarpSpecializedAdapterINS1G_15DefaultEpilogueISJ_SK_SK_NS1F_6thread17LinearCombinationISJ_Li1EffLNS1K_9ScaleType4KindE0ELNS_15FloatRoundStyleE2ESJ_EENS1_15EpilogueDefaultEEEEEvvEEEEvNT_6ParamsE)
        /*028c*/ 	.short	0x0210
        /*028e*/ 	.short	0x0470


	//----- nvinfo : EIATTR_SW_WAR
	.align		4
.L_43:
        /*0290*/ 	.byte	0x04, 0x36
        /*0292*/ 	.short	(.L_45 - .L_44)
.L_44:
        /*0294*/ 	.word	0x00000008
.L_45:


//--------------------- .nv.callgraph             --------------------------
	.section	.nv.callgraph,"",@"SHT_CUDA_CALLGRAPH"
	.align	4
	.sectionentsize	8
	.align		4
        /*0000*/ 	.word	0x00000000
	.align		4
        /*0004*/ 	.word	0xffffffff
	.align		4
        /*0008*/ 	.word	index@(_ZN7cutlass13device_kernelINS_4gemm6kernel13GemmUniversalIN4cute5tupleIJiiiiEEENS1_10collective13CollectiveMmaINS1_34MainloopSm90TmaGmmaWarpSpecializedILi4ENS5_IJNS4_1CILi2EEENSA_ILi1EEESC_EEENS1_35KernelTmaWarpSpecializedCooperativeEEENS5_IJNSA_ILi128EEESG_NSA_ILi32EEEEEENS_6half_tENS5_IJlSC_lEEESJ_SK_NS4_8TiledMMAINS4_8MMA_AtomIJNS4_4SM904GMMA26MMA_64x128x16_F32F16F16_SSILNSO_5MajorE0ELSQ_0ELNSO_7ScaleInE1ELSR_1EEEEEENS4_6LayoutISD_NS5_IJSC_NSA_ILi0EEESV_EEEEENS5_IJNS4_10UnderscoreESY_SY_EEEEENS4_13SM90_TMA_LOADENS4_14ComposedLayoutINS4_7SwizzleILi2ELi4ELi3EEENS4_18smem_ptr_flag_bitsILi16EEENSU_INS5_IJNSA_ILi8EEESH_EEENS5_IJSH_SC_EEEEEEEvNS4_8identityENS4_23SM90_TMA_LOAD_MULTICASTES1B_vS1C_EENS_8epilogue10collective6detail29Sm90TmaWarpSpecializedAdapterINS1G_15DefaultEpilogueISJ_SK_SK_NS1F_6thread17LinearCombinationISJ_Li1EffLNS1K_9ScaleType4KindE0ELNS_15FloatRoundStyleE2ESJ_EENS1_15EpilogueDefaultEEEEEvvEEEEvNT_6ParamsE)
	.align		4
        /*000c*/ 	.word	index@(__assertfail)
	.align		4
        /*0010*/ 	.word	0x00000000
	.align		4
        /*0014*/ 	.word	0xfffffffe
	.align		4
        /*0018*/ 	.word	0x00000000
	.align		4
        /*001c*/ 	.word	0xfffffffd
	.align		4
        /*0020*/ 	.word	0x00000000
	.align		4
        /*0024*/ 	.word	0xfffffffc


//--------------------- .nv.constant4             --------------------------
	.section	.nv.constant4,"a",@progbits
	.align	8
	.align		8
.nv.constant4:
        /*0000*/ 	.dword	__assertfail
	.align		8
        /*0008*/ 	.dword	__unnamed_1
	.align		8
        /*0010*/ 	.dword	_ZN39_INTERNAL_4cd7a907_4_k_cu_62d70579_36944cuda3std3__45__cpo5beginE
	.align		8
        /*0018*/ 	.dword	_ZN39_INTERNAL_4cd7a907_4_k_cu_62d70579_36944cuda3std3__45__cpo3endE
	.align		8
        /*0020*/ 	.dword	_ZN39_INTERNAL_4cd7a907_4_k_cu_62d70579_36944cuda3std3__45__cpo6cbeginE
	.align		8
        /*0028*/ 	.dword	_ZN39_INTERNAL_4cd7a907_4_k_cu_62d70579_36944cuda3std3__45__cpo4cendE
	.align		8
        /*0030*/ 	.dword	_ZN39_INTERNAL_4cd7a907_4_k_cu_62d70579_36944cuda3std3__441_GLOBAL__N__4cd7a907_4_k_cu_62d70579_36946ignoreE
	.align		8
        /*0038*/ 	.dword	_ZN39_INTERNAL_4cd7a907_4_k_cu_62d70579_36944cuda3std3__419piecewise_constructE
	.align		8
        /*0040*/ 	.dword	_ZN39_INTERNAL_4cd7a907_4_k_cu_62d70579_36944cuda3std3__48in_placeE
	.align		8
        /*0048*/ 	.dword	_ZN39_INTERNAL_4cd7a907_4_k_cu_62d70579_36944cuda3std6ranges3__45__cpo4swapE
	.align		8
        /*0050*/ 	.dword	_ZN39_INTERNAL_4cd7a907_4_k_cu_62d70579_36944cuda3std6ranges3__45__cpo9iter_moveE
	.align		8
        /*0058*/ 	.dword	_ZN39_INTERNAL_4cd7a907_4_k_cu_62d70579_36944cute7productE
	.align		8
        /*0060*/ 	.dword	_ZN39_INTERNAL_4cd7a907_4_k_cu_62d70579_36944cute1_E
	.align		8
        /*0068*/ 	.dword	$str$22
	.align		8
        /*0070*/ 	.dword	$str$23


//--------------------- .text._ZN7cutlass13device_kernelINS_4gemm6kernel13GemmUniversalIN4cute5tupleIJiiiiEEENS1_10collective13CollectiveMmaINS1_34MainloopSm90TmaGmmaWarpSpecializedILi4ENS5_IJNS4_1CILi2EEENSA_ILi1EEESC_EEENS1_35KernelTmaWarpSpecializedCooperativeEEENS5_IJNSA_ILi128EEESG_NSA_ILi32EEEEEENS_6half_tENS5_IJlSC_lEEESJ_SK_NS4_8TiledMMAINS4_8MMA_AtomIJNS4_4SM904GMMA26MMA_64x128x16_F32F16F16_SSILNSO_5MajorE0ELSQ_0ELNSO_7ScaleInE1ELSR_1EEEEEENS4_6LayoutISD_NS5_IJSC_NSA_ILi0EEESV_EEEEENS5_IJNS4_10UnderscoreESY_SY_EEEEENS4_13SM90_TMA_LOADENS4_14ComposedLayoutINS4_7SwizzleILi2ELi4ELi3EEENS4_18smem_ptr_flag_bitsILi16EEENSU_INS5_IJNSA_ILi8EEESH_EEENS5_IJSH_SC_EEEEEEEvNS4_8identityENS4_23SM90_TMA_LOAD_MULTICASTES1B_vS1C_EENS_8epilogue10collective6detail29Sm90TmaWarpSpecializedAdapterINS1G_15DefaultEpilogueISJ_SK_SK_NS1F_6thread17LinearCombinationISJ_Li1EffLNS1K_9ScaleType4KindE0ELNS_15FloatRoundStyleE2ESJ_EENS1_15EpilogueDefaultEEEEEvvEEEEvNT_6ParamsE --------------------------
	.section	.text._ZN7cutlass13device_kernelINS_4gemm6kernel13GemmUniversalIN4cute5tupleIJiiiiEEENS1_10collective13CollectiveMmaINS1_34MainloopSm90TmaGmmaWarpSpecializedILi4ENS5_IJNS4_1CILi2EEENSA_ILi1EEESC_EEENS1_35KernelTmaWarpSpecializedCooperativeEEENS5_IJNSA_ILi128EEESG_NSA_ILi32EEEEEENS_6half_tENS5_IJlSC_lEEESJ_SK_NS4_8TiledMMAINS4_8MMA_AtomIJNS4_4SM904GMMA26MMA_64x128x16_F32F16F16_SSILNSO_5MajorE0ELSQ_0ELNSO_7ScaleInE1ELSR_1EEEEEENS4_6LayoutISD_NS5_IJSC_NSA_ILi0EEESV_EEEEENS5_IJNS4_10UnderscoreESY_SY_EEEEENS4_13SM90_TMA_LOADENS4_14ComposedLayoutINS4_7SwizzleILi2ELi4ELi3EEENS4_18smem_ptr_flag_bitsILi16EEENSU_INS5_IJNSA_ILi8EEESH_EEENS5_IJSH_SC_EEEEEEEvNS4_8identityENS4_23SM90_TMA_LOAD_MULTICASTES1B_vS1C_EENS_8epilogue10collective6detail29Sm90TmaWarpSpecializedAdapterINS1G_15DefaultEpilogueISJ_SK_SK_NS1F_6thread17LinearCombinationISJ_Li1EffLNS1K_9ScaleType4KindE0ELNS_15FloatRoundStyleE2ESJ_EENS1_15EpilogueDefaultEEEEEvvEEEEvNT_6ParamsE,"ax",@progbits
	.align	128
.text._ZN7cutlass13device_kernelINS_4gemm6kernel13GemmUniversalIN4cute5tupleIJiiiiEEENS1_10collective13CollectiveMmaINS1_34MainloopSm90TmaGmmaWarpSpecializedILi4ENS5_IJNS4_1CILi2EEENSA_ILi1EEESC_EEENS1_35KernelTmaWarpSpecializedCooperativeEEENS5_IJNSA_ILi128EEESG_NSA_ILi32EEEEEENS_6half_tENS5_IJlSC_lEEESJ_SK_NS4_8TiledMMAINS4_8MMA_AtomIJNS4_4SM904GMMA26MMA_64x128x16_F32F16F16_SSILNSO_5MajorE0ELSQ_0ELNSO_7ScaleInE1ELSR_1EEEEEENS4_6LayoutISD_NS5_IJSC_NSA_ILi0EEESV_EEEEENS5_IJNS4_10UnderscoreESY_SY_EEEEENS4_13SM90_TMA_LOADENS4_14ComposedLayoutINS4_7SwizzleILi2ELi4ELi3EEENS4_18smem_ptr_flag_bitsILi16EEENSU_INS5_IJNSA_ILi8EEESH_EEENS5_IJSH_SC_EEEEEEEvNS4_8identityENS4_23SM90_TMA_LOAD_MULTICASTES1B_vS1C_EENS_8epilogue10collective6detail29Sm90TmaWarpSpecializedAdapterINS1G_15DefaultEpilogueISJ_SK_SK_NS1F_6thread17LinearCombinationISJ_Li1EffLNS1K_9ScaleType4KindE0ELNS_15FloatRoundStyleE2ESJ_EENS1_15EpilogueDefaultEEEEEvvEEEEvNT_6ParamsE:
        .type           _ZN7cutlass13device_kernelINS_4gemm6kernel13GemmUniversalIN4cute5tupleIJiiiiEEENS1_10collective13CollectiveMmaINS1_34MainloopSm90TmaGmmaWarpSpecializedILi4ENS5_IJNS4_1CILi2EEENSA_ILi1EEESC_EEENS1_35KernelTmaWarpSpecializedCooperativeEEENS5_IJNSA_ILi128EEESG_NSA_ILi32EEEEEENS_6half_tENS5_IJlSC_lEEESJ_SK_NS4_8TiledMMAINS4_8MMA_AtomIJNS4_4SM904GMMA26MMA_64x128x16_F32F16F16_SSILNSO_5MajorE0ELSQ_0ELNSO_7ScaleInE1ELSR_1EEEEEENS4_6LayoutISD_NS5_IJSC_NSA_ILi0EEESV_EEEEENS5_IJNS4_10UnderscoreESY_SY_EEEEENS4_13SM90_TMA_LOADENS4_14ComposedLayoutINS4_7SwizzleILi2ELi4ELi3EEENS4_18smem_ptr_flag_bitsILi16EEENSU_INS5_IJNSA_ILi8EEESH_EEENS5_IJSH_SC_EEEEEEEvNS4_8identityENS4_23SM90_TMA_LOAD_MULTICASTES1B_vS1C_EENS_8epilogue10collective6detail29Sm90TmaWarpSpecializedAdapterINS1G_15DefaultEpilogueISJ_SK_SK_NS1F_6thread17LinearCombinationISJ_Li1EffLNS1K_9ScaleType4KindE0ELNS_15FloatRoundStyleE2ESJ_EENS1_15EpilogueDefaultEEEEEvvEEEEvNT_6ParamsE,@function
        .size           _ZN7cutlass13device_kernelINS_4gemm6kernel13GemmUniversalIN4cute5tupleIJiiiiEEENS1_10collective13CollectiveMmaINS1_34MainloopSm90TmaGmmaWarpSpecializedILi4ENS5_IJNS4_1CILi2EEENSA_ILi1EEESC_EEENS1_35KernelTmaWarpSpecializedCooperativeEEENS5_IJNSA_ILi128EEESG_NSA_ILi32EEEEEENS_6half_tENS5_IJlSC_lEEESJ_SK_NS4_8TiledMMAINS4_8MMA_AtomIJNS4_4SM904GMMA26MMA_64x128x16_F32F16F16_SSILNSO_5MajorE0ELSQ_0ELNSO_7ScaleInE1ELSR_1EEEEEENS4_6LayoutISD_NS5_IJSC_NSA_ILi0EEESV_EEEEENS5_IJNS4_10UnderscoreESY_SY_EEEEENS4_13SM90_TMA_LOADENS4_14ComposedLayoutINS4_7SwizzleILi2ELi4ELi3EEENS4_18smem_ptr_flag_bitsILi16EEENSU_INS5_IJNSA_ILi8EEESH_EEENS5_IJSH_SC_EEEEEEEvNS4_8identityENS4_23SM90_TMA_LOAD_MULTICASTES1B_vS1C_EENS_8epilogue10collective6detail29Sm90TmaWarpSpecializedAdapterINS1G_15DefaultEpilogueISJ_SK_SK_NS1F_6thread17LinearCombinationISJ_Li1EffLNS1K_9ScaleType4KindE0ELNS_15FloatRoundStyleE2ESJ_EENS1_15EpilogueDefaultEEEEEvvEEEEvNT_6ParamsE,(.L_x_197 - _ZN7cutlass13device_kernelINS_4gemm6kernel13GemmUniversalIN4cute5tupleIJiiiiEEENS1_10collective13CollectiveMmaINS1_34MainloopSm90TmaGmmaWarpSpecializedILi4ENS5_IJNS4_1CILi2EEENSA_ILi1EEESC_EEENS1_35KernelTmaWarpSpecializedCooperativeEEENS5_IJNSA_ILi128EEESG_NSA_ILi32EEEEEENS_6half_tENS5_IJlSC_lEEESJ_SK_NS4_8TiledMMAINS4_8MMA_AtomIJNS4_4SM904GMMA26MMA_64x128x16_F32F16F16_SSILNSO_5MajorE0ELSQ_0ELNSO_7ScaleInE1ELSR_1EEEEEENS4_6LayoutISD_NS5_IJSC_NSA_ILi0EEESV_EEEEENS5_IJNS4_10UnderscoreESY_SY_EEEEENS4_13SM90_TMA_LOADENS4_14ComposedLayoutINS4_7SwizzleILi2ELi4ELi3EEENS4_18smem_ptr_flag_bitsILi16EEENSU_INS5_IJNSA_ILi8EEESH_EEENS5_IJSH_SC_EEEEEEEvNS4_8identityENS4_23SM90_TMA_LOAD_MULTICASTES1B_vS1C_EENS_8epilogue10collective6detail29Sm90TmaWarpSpecializedAdapterINS1G_15DefaultEpilogueISJ_SK_SK_NS1F_6thread17LinearCombinationISJ_Li1EffLNS1K_9ScaleType4KindE0ELNS_15FloatRoundStyleE2ESJ_EENS1_15EpilogueDefaultEEEEEvvEEEEvNT_6ParamsE)
        .other          _ZN7cutlass13device_kernelINS_4gemm6kernel13GemmUniversalIN4cute5tupleIJiiiiEEENS1_10collective13CollectiveMmaINS1_34MainloopSm90TmaGmmaWarpSpecializedILi4ENS5_IJNS4_1CILi2EEENSA_ILi1EEESC_EEENS1_35KernelTmaWarpSpecializedCooperativeEEENS5_IJNSA_ILi128EEESG_NSA_ILi32EEEEEENS_6half_tENS5_IJlSC_lEEESJ_SK_NS4_8TiledMMAINS4_8MMA_AtomIJNS4_4SM904GMMA26MMA_64x128x16_F32F16F16_SSILNSO_5MajorE0ELSQ_0ELNSO_7ScaleInE1ELSR_1EEEEEENS4_6LayoutISD_NS5_IJSC_NSA_ILi0EEESV_EEEEENS5_IJNS4_10UnderscoreESY_SY_EEEEENS4_13SM90_TMA_LOADENS4_14ComposedLayoutINS4_7SwizzleILi2ELi4ELi3EEENS4_18smem_ptr_flag_bitsILi16EEENSU_INS5_IJNSA_ILi8EEESH_EEENS5_IJSH_SC_EEEEEEEvNS4_8identityENS4_23SM90_TMA_LOAD_MULTICASTES1B_vS1C_EENS_8epilogue10collective6detail29Sm90TmaWarpSpecializedAdapterINS1G_15DefaultEpilogueISJ_SK_SK_NS1F_6thread17LinearCombinationISJ_Li1EffLNS1K_9ScaleType4KindE0ELNS_15FloatRoundStyleE2ESJ_EENS1_15EpilogueDefaultEEEEEvvEEEEvNT_6ParamsE,@"STO_CUDA_ENTRY STV_DEFAULT"
_ZN7cutlass13device_kernelINS_4gemm6kernel13GemmUniversalIN4cute5tupleIJiiiiEEENS1_10collective13CollectiveMmaINS1_34MainloopSm90TmaGmmaWarpSpecializedILi4ENS5_IJNS4_1CILi2EEENSA_ILi1EEESC_EEENS1_35KernelTmaWarpSpecializedCooperativeEEENS5_IJNSA_ILi128EEESG_NSA_ILi32EEEEEENS_6half_tENS5_IJlSC_lEEESJ_SK_NS4_8TiledMMAINS4_8MMA_AtomIJNS4_4SM904GMMA26MMA_64x128x16_F32F16F16_SSILNSO_5MajorE0ELSQ_0ELNSO_7ScaleInE1ELSR_1EEEEEENS4_6LayoutISD_NS5_IJSC_NSA_ILi0EEESV_EEEEENS5_IJNS4_10UnderscoreESY_SY_EEEEENS4_13SM90_TMA_LOADENS4_14ComposedLayoutINS4_7SwizzleILi2ELi4ELi3EEENS4_18smem_ptr_flag_bitsILi16EEENSU_INS5_IJNSA_ILi8EEESH_EEENS5_IJSH_SC_EEEEEEEvNS4_8identityENS4_23SM90_TMA_LOAD_MULTICASTES1B_vS1C_EENS_8epilogue10collective6detail29Sm90TmaWarpSpecializedAdapterINS1G_15DefaultEpilogueISJ_SK_SK_NS1F_6thread17LinearCombinationISJ_Li1EffLNS1K_9ScaleType4KindE0ELNS_15FloatRoundStyleE2ESJ_EENS1_15EpilogueDefaultEEEEEvvEEEEvNT_6ParamsE:
[----:B------:R-:W0:Y:S01]  /*0000*/  LDC R1, c[0x0][0x28] ;  /* 0x00000a00ff017b82 */ /* 0x000e220000000800 */
[----:B------:R-:W1:Y:S01]  /*0010*/  S2R R18, SR_TID.X ;  /* 0x0000000000127919 */ /* 0x000e620000002100 */
[----:B------:R-:W-:Y:S01]  /*0020*/  ELECT P0, URZ, PT ;  /* 0x00000000003f782f */ /* 0x000fe20003800000 */
[----:B------:R-:W-:Y:S01]  /*0030*/  BSSY B0, `(.L_x_0) ;  /* 0x000000f000007945 */ /* 0x000fe20003800000 */
[--C-:B-1----:R-:W-:Y:S02]  /*0040*/  SHF.R.U32.HI R0, RZ, 0x5, R18.reuse ;  /* 0x00000005ff007819 */ /* 0x102fe40000011612 */
[----:B------:R-:W-:-:S03]  /*0050*/  SHF.R.U32.HI R3, RZ, 0x7, R18 ;  /* 0x00000007ff037819 */ /* 0x000fc60000011612 */
[----:B------:R-:W1:Y:S04]  /*0060*/  SHFL.IDX PT, R2, R0, RZ, 0x1f ;  /* 0x00001fff00027589 */ /* 0x000e6800000e0000 */
[----:B------:R2:W3:Y:S01]  /*0070*/  SHFL.IDX PT, R5, R3, RZ, 0x1f ;  /* 0x00001fff03057589 */ /* 0x0004e200000e0000 */
[----:B-1----:R-:W-:-:S13]  /*0080*/  ISETP.NE.OR P0, PT, R2, RZ, !P0 ;  /* 0x000000ff0200720c */ /* 0x002fda0004705670 */
[----:B0-23--:R-:W-:Y:S05]  /*0090*/  @P0 BRA `(.L_x_1) ;  /* 0x0000000000200947 */ /* 0x00dfea0003800000 */
[----:B------:R-:W-:Y:S02]  /*00a0*/  ULDC.64 UR4, c[0x0][0x198] ;  /* 0x0000660000047ab9 */ /* 0x000fe40000000a00 */
[----:B------:R-:W-:Y:S02]  /*00b0*/  UIADD3 UR6, UP0, UR4, 0xf0, URZ ;  /* 0x000000f004067890 */ /* 0x000fe4000ff1e03f */
[----:B------:R-:W-:Y:S02]  /*00c0*/  UIADD3 UR4, UP1, UR4, 0x1f0, URZ ;  /* 0x000001f004047890 */ /* 0x000fe4000ff3e03f */
[----:B------:R-:W-:Y:S02]  /*00d0*/  UIADD3.X UR7, URZ, UR5, URZ, UP0, !UPT ;  /* 0x000000053f077290 */ /* 0x000fe400087fe43f */
[----:B------:R-:W-:-:S07]  /*00e0*/  UIADD3.X UR5, URZ, UR5, URZ, UP1, !UPT ;  /* 0x000000053f057290 */ /* 0x000fce0008ffe43f */
[----:B------:R0:W-:Y:S02]  /*00f0*/  UTMACCTL.PF [UR6] ;  /* 0x00000000060079b9 */ /* 0x0001e40008040000 */
[----:B------:R0:W-:Y:S02]  /*0100*/  UTMACCTL.PF [UR4] ;  /* 0x00000000040079b9 */ /* 0x0001e40008040000 */
[----:B0-----:R-:W-:Y:S01]  /*0110*/  NOP ;  /* 0x0000000000007918 */ /* 0x001fe20000000000 */
.L_x_1:
[----:B------:R-:W-:Y:S05]  /*0120*/  BSYNC B0 ;  /* 0x0000000000007941 */ /* 0x000fea0003800000 */
.L_x_0:
[----:B------:R-:W0:Y:S02]  /*0130*/  SHFL.IDX PT, R3, R0, RZ, 0x1f ;  /* 0x00001fff00037589 */ /* 0x000e2400000e0000 */
[----:B0-----:R-:W-:-:S13]  /*0140*/  ISETP.NE.AND P0, PT, R3, RZ, PT ;  /* 0x000000ff0300720c */ /* 0x001fda0003f05270 */
[----:B------:R-:W-:Y:S05]  /*0150*/  @P0 BRA `(.L_x_2) ;  /* 0x0000000000580947 */ /* 0x000fea0003800000 */
[----:B------:R-:W0:Y:S01]  /*0160*/  S2UR UR8, SR_CgaCtaId ;  /* 0x00000000000879c3 */ /* 0x000e220000008800 */
[----:B------:R-:W-:Y:S01]  /*0170*/  UMOV UR4, 0x400 ;  /* 0x0000040000047882 */ /* 0x000fe20000000000 */
[----:B------:R-:W-:Y:S01]  /*0180*/  UMOV UR5, 0x1 ;  /* 0x0000000100057882 */ /* 0x000fe20000000000 */
[----:B------:R-:W-:Y:S01]  /*0190*/  UMOV UR6, 0x4 ;  /* 0x0000000400067882 */ /* 0x000fe20000000000 */
[----:B------:R-:W-:Y:S01]  /*01a0*/  ELECT P0, URZ, PT ;  /* 0x00000000003f782f */ /* 0x000fe20003800000 */
[----:B------:R-:W-:-:S04]  /*01b0*/  UIADD3 UR6, -UR6, 0x100000, URZ ;  /* 0x0010000006067890 */ /* 0x000fc8000fffe13f */
[----:B------:R-:W-:Y:S02]  /*01c0*/  USHF.L.U32 UR7, UR6, 0xb, URZ ;  /* 0x0000000b06077899 */ /* 0x000fe4000800063f */
[----:B------:R-:W-:Y:S02]  /*01d0*/  USHF.L.U32 UR6, UR6, 0x1, URZ ;  /* 0x0000000106067899 */ /* 0x000fe4000800063f */
[----:B0-----:R-:W-:Y:S02]  /*01e0*/  ULEA UR8, UR8, UR4, 0x18 ;  /* 0x0000000408087291 */ /* 0x001fe4000f8ec03f */
[----:B------:R-:W-:-:S04]  /*01f0*/  UIADD3 UR4, -UR5, 0x100000, URZ ;  /* 0x0010000005047890 */ /* 0x000fc8000fffe13f */
[----:B------:R-:W-:Y:S02]  /*0200*/  USHF.L.U32 UR5, UR4, 0xb, URZ ;  /* 0x0000000b04057899 */ /* 0x000fe4000800063f */
[----:B------:R-:W-:Y:S01]  /*0210*/  USHF.L.U32 UR4, UR4, 0x1, URZ ;  /* 0x0000000104047899 */ /* 0x000fe2000800063f */
[----:B------:R-:W0:Y:S11]  /*0220*/  FENCE.VIEW.ASYNC.S ;  /* 0x00000000000073c6 */ /* 0x000e360000000000 */
[----:B0-----:R0:W1:Y:S01]  /*0230*/  SYNCS.EXCH.64 URZ, [UR8], UR4 ;  /* 0x00000004083f75b2 */ /* 0x0010620008000100 */
[----:B------:R0:W2:Y:S01]  /*0240*/  SYNCS.EXCH.64 URZ, [UR8+0x20], UR6 ;  /* 0x00002006083f75b2 */ /* 0x0000a20008000100 */
[----:B------:R0:W3:Y:S01]  /*0250*/  SYNCS.EXCH.64 URZ, [UR8+0x8], UR4 ;  /* 0x00000804083f75b2 */ /* 0x0000e20008000100 */
[----:B------:R0:W4:Y:S01]  /*0260*/  SYNCS.EXCH.64 URZ, [UR8+0x28], UR6 ;  /* 0x00002806083f75b2 */ /* 0x0001220008000100 */
[----:B------:R0:W0:Y:S01]  /*0270*/  SYNCS.EXCH.64 URZ, [UR8+0x10], UR4 ;  /* 0x00001004083f75b2 */ /* 0x0000220008000100 */
[----:B------:R0:W0:Y:S01]  /*0280*/  SYNCS.EXCH.64 URZ, [UR8+0x30], UR6 ;  /* 0x00003006083f75b2 */ /* 0x0000220008000100 */
[----:B------:R0:W0:Y:S01]  /*0290*/  SYNCS.EXCH.64 URZ, [UR8+0x18], UR4 ;  /* 0x00001804083f75b2 */ /* 0x0000220008000100 */
[----:B------:R0:W0:Y:S01]  /*02a0*/  SYNCS.EXCH.64 URZ, [UR8+0x38], UR6 ;  /* 0x00003806083f75b2 */ /* 0x0000220008000100 */
[----:B------:R-:W-:Y:S01]  /*02b0*/  NOP ;  /* 0x0000000000007918 */ /* 0x000fe20000000000 */
.L_x_2:
[----:B------:R-:W-:Y:S01]  /*02c0*/  SHF.R.S32.HI R7, RZ, 0x1f, R18 ;  /* 0x0000001fff077819 */ /* 0x000fe20000011412 */
[----:B------:R-:W5:Y:S01]  /*02d0*/  SHFL.IDX PT, R0, R0, RZ, 0x1f ;  /* 0x00001fff00007589 */ /* 0x000f6200000e0000 */
[----:B0-----:R-:W0:Y:S01]  /*02e0*/  S2UR UR8, SR_CTAID.X ;  /* 0x00000000000879c3 */ /* 0x001e220000002500 */
[----:B------:R-:W-:Y:S02]  /*02f0*/  ELECT P0, URZ, PT ;  /* 0x00000000003f782f */ /* 0x000fe40003800000 */
[----:B------:R-:W-:Y:S01]  /*0300*/  LEA.HI R7, R7, R18, RZ, 0x7 ;  /* 0x0000001207077211 */ /* 0x000fe200078f38ff */
[----:B------:R-:W1:Y:S01]  /*0310*/  S2R R4, SR_CTAID.Y ;  /* 0x0000000000047919 */ /* 0x000e620000002600 */
[----:B------:R-:W-:Y:S01]  /*0320*/  SHF.R.S32.HI R8, RZ, 0x1f, R3 ;  /* 0x0000001fff087819 */ /* 0x000fe20000011403 */
[----:B------:R-:W-:Y:S01]  /*0330*/  ULDC UR4, c[0x0][0x150] ;  /* 0x0000540000047ab9 */ /* 0x000fe20000000800 */
[----:B------:R-:W-:Y:S01]  /*0340*/  LOP3.LUT R7, R7, 0xffffff80, RZ, 0xc0, !PT ;  /* 0xffffff8007077812 */ /* 0x000fe200078ec0ff */
[----:B------:R-:W-:Y:S01]  /*0350*/  NOP ;  /* 0x0000000000007918 */ /* 0x000fe20000000000 */
[----:B------:R-:W-:Y:S01]  /*0360*/  LEA.HI R8, R8, R3, RZ, 0x2 ;  /* 0x0000000308087211 */ /* 0x000fe200078f10ff */
[----:B------:R-:W2:Y:S01]  /*0370*/  LDC R10, c[0x0][0x144] ;  /* 0x00005100ff0a7b82 */ /* 0x000ea20000000800 */
[----:B------:R-:W-:Y:S01]  /*0380*/  NOP ;  /* 0x0000000000007918 */ /* 0x000fe20000000000 */
[----:B------:R-:W-:Y:S01]  /*0390*/  IMAD.IADD R6, R18, 0x1, -R7 ;  /* 0x0000000112067824 */ /* 0x000fe200078e0a07 */
[----:B------:R-:W-:Y:S01]  /*03a0*/  LOP3.LUT R8, R8, 0x3ffffffc, RZ, 0xc0, !PT ;  /* 0x3ffffffc08087812 */ /* 0x000fe200078ec0ff */
[----:B------:R-:W-:Y:S01]  /*03b0*/  IMAD.MOV.U32 R22, RZ, RZ, 0x1 ;  /* 0x00000001ff167424 */ /* 0x000fe200078e00ff */
[----:B------:R-:W-:-:S02]  /*03c0*/  ISETP.NE.AND P3, PT, R5, RZ, PT ;  /* 0x000000ff0500720c */ /* 0x000fc40003f65270 */
[----:B------:R-:W-:Y:S01]  /*03d0*/  SHF.R.S32.HI R7, RZ, 0x1f, R6 ;  /* 0x0000001fff077819 */ /* 0x000fe20000011406 */
[----:B------:R-:W-:Y:S01]  /*03e0*/  IMAD.IADD R8, R3, 0x1, -R8 ;  /* 0x0000000103087824 */ /* 0x000fe200078e0a08 */
[----:B------:R-:W3:Y:S02]  /*03f0*/  LDC R13, c[0x0][0x140] ;  /* 0x00005000ff0d7b82 */ /* 0x000ee40000000800 */
[----:B------:R-:W-:Y:S02]  /*0400*/  LEA.HI R7, R7, R6, RZ, 0x3 ;  /* 0x0000000607077211 */ /* 0x000fe400078f18ff */
[----:B-----5:R-:W-:Y:S02]  /*0410*/  ISETP.NE.OR P0, PT, R0, RZ, !P0 ;  /* 0x000000ff0000720c */ /* 0x020fe40004705670 */
[--C-:B------:R-:W-:Y:S02]  /*0420*/  SHF.R.S32.HI R0, RZ, 0x3, R7.reuse ;  /* 0x00000003ff007819 */ /* 0x100fe40000011407 */
[----:B------:R-:W-:-:S02]  /*0430*/  SHF.R.S32.HI R7, RZ, 0x1f, R7 ;  /* 0x0000001fff077819 */ /* 0x000fc40000011407 */
[----:B0-----:R-:W-:Y:S02]  /*0440*/  I2FP.F32.U32 R9, UR8 ;  /* 0x0000000800097c45 */ /* 0x001fe40008201000 */
[----:B------:R-:W-:-:S03]  /*0450*/  LEA.HI R7, R7, R0, RZ, 0x2 ;  /* 0x0000000007077211 */ /* 0x000fc600078f10ff */
[----:B------:R-:W-:Y:S01]  /*0460*/  FMUL R9, R9, UR4 ;  /* 0x0000000409097c20 */ /* 0x000fe20008400000 */
[----:B------:R-:W-:Y:S01]  /*0470*/  LOP3.LUT R7, R7, 0xfffffffc, RZ, 0xc0, !PT ;  /* 0xfffffffc07077812 */ /* 0x000fe200078ec0ff */
[----:B------:R-:W-:Y:S01]  /*0480*/  VOTEU.ALL UP0, P0 ;  /* 0x00000000003f7886 */ /* 0x000fe20000000000 */
[----:B-1----:R-:W-:Y:S01]  /*0490*/  I2FP.F32.U32 R3, R4 ;  /* 0x0000000400037245 */ /* 0x002fe20000201000 */
[----:B------:R-:W-:Y:S01]  /*04a0*/  ULDC UR4, c[0x0][0x154] ;  /* 0x0000550000047ab9 */ /* 0x000fe20000000800 */
[----:B------:R-:W-:Y:S01]  /*04b0*/  VOTEU.ALL UP1, P0 ;  /* 0x00000000003f7886 */ /* 0x000fe20000020000 */
[----:B------:R-:W0:Y:S01]  /*04c0*/  F2I.U32.TRUNC.NTZ R9, R9 ;  /* 0x0000000900097305 */ /* 0x000e22000020f000 */
[----:B------:R-:W-:Y:S01]  /*04d0*/  IMAD.IADD R7, R0, 0x1, -R7 ;  /* 0x0000000100077824 */ /* 0x000fe200078e0a07 */
[----:B------:R-:W1:Y:S01]  /*04e0*/  @!UP0 S2UR UR7, SR_CgaCtaId ;  /* 0x00000000000789c3 */ /* 0x000e620000008800 */
[----:B------:R-:W-:Y:S01]  /*04f0*/  FMUL R12, R3, UR4 ;  /* 0x00000004030c7c20 */ /* 0x000fe20008400000 */
[----:B------:R-:W-:Y:S01]  /*0500*/  UMOV UR4, 0x20 ;  /* 0x0000002000047882 */ /* 0x000fe20000000000 */
[----:B------:R-:W-:Y:S01]  /*0510*/  IMAD R8, R8, 0x4, R7 ;  /* 0x0000000408087824 */ /* 0x000fe200078e0207 */
[----:B------:R-:W-:Y:S01]  /*0520*/  @!UP0 UMOV UR6, 0x400 ;  /* 0x0000040000068882 */ /* 0x000fe20000000000 */
[----:B------:R-:W-:-:S04]  /*0530*/  @!UP0 UIADD3 UR4, -UR4, 0x100000, URZ ;  /* 0x0010000004048890 */ /* 0x000fc8000fffe13f */
[----:B------:R-:W-:Y:S02]  /*0540*/  @!UP0 USHF.L.U32 UR5, UR4, 0xb, URZ ;  /* 0x0000000b04058899 */ /* 0x000fe4000800063f */
[----:B------:R-:W-:Y:S01]  /*0550*/  @!UP0 USHF.L.U32 UR4, UR4, 0x1, URZ ;  /* 0x0000000104048899 */ /* 0x000fe2000800063f */
[----:B---3--:R-:W-:Y:S01]  /*0560*/  ISETP.EQ.U32.AND P2, PT, R13, 0x1, PT ;  /* 0x000000010d00780c */ /* 0x008fe20003f42070 */
[----:B------:R-:W3:Y:S01]  /*0570*/  F2I.U32.TRUNC.NTZ R12, R12 ;  /* 0x0000000c000c7305 */ /* 0x000ee2000020f000 */
[C---:B------:R-:W-:Y:S01]  /*0580*/  LEA.HI R0, R8.reuse, R8, RZ, 0x1 ;  /* 0x0000000808007211 */ /* 0x040fe200078f08ff */
[----:B------:R-:W5:Y:S01]  /*0590*/  LDC R7, c[0x0][0x148] ;  /* 0x00005200ff077b82 */ /* 0x000f620000000800 */
[----:B------:R-:W-:Y:S02]  /*05a0*/  IMAD.SHL.U32 R23, R8, 0x4, RZ ;  /* 0x0000000408177824 */ /* 0x000fe400078e00ff */
[----:B------:R-:W-:Y:S01]  /*05b0*/  LOP3.LUT R11, R0, 0xfffffffe, RZ, 0xc0, !PT ;  /* 0xfffffffe000b7812 */ /* 0x000fe200078ec0ff */
[----:B0-----:R-:W-:Y:S01]  /*05c0*/  IMAD.MOV R15, RZ, RZ, -R9 ;  /* 0x000000ffff0f7224 */ /* 0x001fe200078e0a09 */
[----:B------:R-:W-:-:S02]  /*05d0*/  SHF.R.S32.HI R9, RZ, 0x1f, R2 ;  /* 0x0000001fff097819 */ /* 0x000fc40000011402 */
[----:B------:R-:W-:Y:S01]  /*05e0*/  LOP3.LUT R23, R8, 0xc, R23, 0x78, !PT ;  /* 0x0000000c08177812 */ /* 0x000fe200078e7817 */
[----:B--2---:R-:W-:Y:S01]  /*05f0*/  IMAD R3, R10, R15, UR8 ;  /* 0x000000080a037e24 */ /* 0x004fe2000f8e020f */
[----:B------:R-:W-:Y:S01]  /*0600*/  LEA.HI R9, R9, R2, RZ, 0x2 ;  /* 0x0000000209097211 */ /* 0x000fe200078f10ff */
[----:B------:R-:W-:-:S03]  /*0610*/  IMAD.IADD R0, R8, 0x1, -R11 ;  /* 0x0000000108007824 */ /* 0x000fc600078e0a0b */
[----:B------:R-:W-:Y:S01]  /*0620*/  LOP3.LUT R9, R9, 0xfffffffc, RZ, 0xc0, !PT ;  /* 0xfffffffc09097812 */ /* 0x000fe200078ec0ff */
[----:B---3--:R-:W-:Y:S01]  /*0630*/  IMAD.MOV R24, RZ, RZ, -R12 ;  /* 0x000000ffff187224 */ /* 0x008fe200078e0a0c */
[----:B------:R-:W-:Y:S01]  /*0640*/  ISETP.NE.AND P4, PT, R0, R3, PT ;  /* 0x000000030000720c */ /* 0x000fe20003f85270 */
[----:B-1----:R-:W-:Y:S02]  /*0650*/  @!UP0 ULEA UR6, UR7, UR6, 0x18 ;  /* 0x0000000607068291 */ /* 0x002fe4000f8ec03f */
[----:B------:R-:W-:Y:S01]  /*0660*/  IMAD.IADD R0, R2, 0x1, -R9 ;  /* 0x0000000102007824 */ /* 0x000fe200078e0a09 */
[----:B------:R-:W-:Y:S01]  /*0670*/  VOTEU.ALL UP0, P0 ;  /* 0x00000000003f7886 */ /* 0x000fe20000000000 */
[----:B------:R-:W-:Y:S01]  /*0680*/  LOP3.LUT P0, RZ, R6, 0x7, RZ, 0xc0, !PT ;  /* 0x0000000706ff7812 */ /* 0x000fe2000780c0ff */
[----:B------:R-:W-:Y:S02]  /*0690*/  VIADD R6, R5, 0xffffffff ;  /* 0xffffffff05067836 */ /* 0x000fe40000000000 */
[----:B------:R-:W-:Y:S01]  /*06a0*/  ISETP.NE.AND P1, PT, R0, 0x3, PT ;  /* 0x000000030000780c */ /* 0x000fe20003f25270 */
[----:B-----5:R-:W-:Y:S01]  /*06b0*/  IMAD R9, R7, R24, R4 ;  /* 0x0000001807097224 */ /* 0x020fe200078e0204 */
[----:B------:R-:W-:-:S02]  /*06c0*/  ISETP.LT.U32.AND P0, PT, R23, 0x2, !P0 ;  /* 0x000000021700780c */ /* 0x000fc40004701070 */
[----:B------:R-:W-:Y:S01]  /*06d0*/  ISETP.EQ.OR P1, PT, R0, RZ, !P1 ;  /* 0x000000ff0000720c */ /* 0x000fe20004f22670 */
[----:B------:R-:W0:Y:S02]  /*06e0*/  FENCE.VIEW.ASYNC.S ;  /* 0x00000000000073c6 */ /* 0x000e240000000000 */
[----:B0-----:R0:W1:Y:S01]  /*06f0*/  @!UP0 SYNCS.EXCH.64 URZ, [UR6+0x50], UR4 ;  /* 0x00005004063f85b2 */ /* 0x0010620008000100 */
[----:B------:R-:W-:Y:S02]  /*0700*/  @P4 LEA.HI R2, R23, R23, RZ, 0x1 ;  /* 0x0000001717024211 */ /* 0x000fe400078f08ff */
[----:B------:R-:W-:Y:S02]  /*0710*/  ISETP.EQ.AND P1, PT, R5, RZ, P1 ;  /* 0x000000ff0500720c */ /* 0x000fe40000f22270 */
[----:B------:R-:W-:Y:S02]  /*0720*/  @P4 SHF.R.S32.HI R2, RZ, 0x1, R2 ;  /* 0x00000001ff024819 */ /* 0x000fe40000011402 */
[----:B------:R-:W-:-:S02]  /*0730*/  ISETP.GE.U32.AND P6, PT, R6, 0x2, PT ;  /* 0x000000020600780c */ /* 0x000fc40003fc6070 */
[----:B------:R-:W-:Y:S02]  /*0740*/  @P4 ISETP.NE.AND P5, PT, R2, R9, PT ;  /* 0x000000090200420c */ /* 0x000fe40003fa5270 */
[----:B------:R-:W-:Y:S02]  /*0750*/  SEL R9, RZ, 0x1, !P0 ;  /* 0x00000001ff097807 */ /* 0x000fe40004000000 */
[----:B------:R-:W-:Y:S02]  /*0760*/  @P4 SEL R22, RZ, 0x1, P5 ;  /* 0x00000001ff164807 */ /* 0x000fe40002800000 */
[----:B------:R-:W-:Y:S01]  /*0770*/  SEL R19, RZ, 0x1, !P1 ;  /* 0x00000001ff137807 */ /* 0x000fe20004800000 */
[----:B------:R0:W2:Y:S01]  /*0780*/  @!UP1 SYNCS.EXCH.64 URZ, [UR6+0x58], UR4 ;  /* 0x00005804063f95b2 */ /* 0x0000a20008000100 */
[----:B------:R-:W-:Y:S01]  /*0790*/  LOP3.LUT R22, R22, R9, RZ, 0xc0, !PT ;  /* 0x0000000916167212 */ /* 0x000fe200078ec0ff */
[----:B------:R-:W-:Y:S01]  /*07a0*/  NOP ;  /* 0x0000000000007918 */ /* 0x000fe20000000000 */
[----:B------:R-:W-:Y:S01]  /*07b0*/  SEL R19, R19, 0x2, P6 ;  /* 0x0000000213137807 */ /* 0x000fe20003000000 */
[----:B------:R-:W-:Y:S06]  /*07c0*/  @!P2 BRA `(.L_x_3) ;  /* 0x000000000008a947 */ /* 0x000fec0003800000 */
[----:B-12-4-:R-:W-:Y:S01]  /*07d0*/  UCGABAR_ARV ;  /* 0x00000000000079c7 */ /* 0x016fe20008000000 */
[----:B------:R-:W-:Y:S05]  /*07e0*/  BRA `(.L_x_4) ;  /* 0x0000000000047947 */ /* 0x000fea0003800000 */
.L_x_3:
[----:B-12-4-:R-:W-:Y:S01]  /*07f0*/  NOP ;  /* 0x0000000000007918 */ /* 0x016fe20000000000 */
.L_x_4:
[----:B------:R-:W1:Y:S01]  /*0800*/  LDC R2, c[0x0][0x65c] ;  /* 0x00019700ff027b82 */ /* 0x000e620000000800 */
[----:B------:R-:W-:Y:S02]  /*0810*/  IMAD.U32 R8, RZ, RZ, UR8 ;  /* 0x00000008ff087e24 */ /* 0x000fe4000f8e00ff */
[----:B------:R-:W-:Y:S01]  /*0820*/  IMAD.MOV.U32 R9, RZ, RZ, RZ ;  /* 0x000000ffff097224 */ /* 0x000fe200078e00ff */
[----:B-1----:R-:W-:-:S04]  /*0830*/  ISETP.NE.AND P1, PT, R2, 0x1, PT ;  /* 0x000000010200780c */ /* 0x002fc80003f25270 */
[----:B------:R-:W-:-:S09]  /*0840*/  P2R R5, PR, RZ, 0x2 ;  /* 0x00000002ff057803 */ /* 0x000fd20000000000 */
[----:B------:R-:W1:Y:S01]  /*0850*/  @P1 LDC R17, c[0x0][0x10] ;  /* 0x00000400ff111b82 */ /* 0x000e620000000800 */
[----:B------:R-:W-:Y:S02]  /*0860*/  @P1 IMAD.MOV.U32 R5, RZ, RZ, RZ ;  /* 0x000000ffff051224 */ /* 0x000fe400078e00ff */
[----:B------:R-:W-:-:S05]  /*0870*/  @P1 IMAD.MOV.U32 R13, RZ, RZ, RZ ;  /* 0x000000ffff0d1224 */ /* 0x000fca00078e00ff */
[----:B------:R-:W2:Y:S01]  /*0880*/  @!P1 LDC R11, c[0x0][0xc] ;  /* 0x00000300ff0b9b82 */ /* 0x000ea20000000800 */
[----:B-1----:R-:W-:-:S04]  /*0890*/  @P1 IMAD.WIDE.U32 R16, R17, UR8, R4 ;  /* 0x0000000811101c25 */ /* 0x002fc8000f8e0004 */
[----:B------:R-:W-:Y:S02]  /*08a0*/  @P1 IMAD.IADD R17, R17, 0x1, R13 ;  /* 0x0000000111111824 */ /* 0x000fe400078e020d */
[----:B--2---:R-:W-:-:S04]  /*08b0*/  @!P1 IMAD.WIDE.U32 R8, R4, R11, R8 ;  /* 0x0000000b04089225 */ /* 0x004fc800078e0008 */
[----:B------:R-:W-:Y:S02]  /*08c0*/  @!P1 IMAD.MOV.U32 R16, RZ, RZ, R8 ;  /* 0x000000ffff109224 */ /* 0x000fe400078e0008 */
[----:B------:R-:W-:Y:S01]  /*08d0*/  @!P1 IMAD.MOV.U32 R17, RZ, RZ, R9 ;  /* 0x000000ffff119224 */ /* 0x000fe200078e0009 */
[----:B------:R-:W-:Y:S06]  /*08e0*/  @!P2 BRA `(.L_x_5) ;  /* 0x00000000000ca947 */ /* 0x000fec0003800000 */
[----:B------:R-:W-:Y:S01]  /*08f0*/  UCGABAR_WAIT ;  /* 0x0000000000007dc7 */ /* 0x000fe20008000000 */
[----:B------:R-:W-:Y:S01]  /*0900*/  CCTL.IVALL ;  /* 0x00000000ff00798f */ /* 0x000fe20002000000 */
[----:B------:R-:W-:Y:S05]  /*0910*/  BRA `(.L_x_6) ;  /* 0x0000000000047947 */ /* 0x000fea0003800000 */
.L_x_5:
[----:B------:R-:W-:Y:S06]  /*0920*/  BAR.SYNC.DEFER_BLOCKING 0x0 ;  /* 0x0000000000007b1d */ /* 0x000fec0000010000 */
.L_x_6:
[----:B------:R-:W-:Y:S05]  /*0930*/  @!P3 BRA `(.L_x_7) ;  /* 0x0000005c0010b947 */ /* 0x000fea0003800000 */
[----:B------:R-:W-:-:S13]  /*0940*/  ISETP.GT.U32.AND P0, PT, R6, 0x1, PT ;  /* 0x000000010600780c */ /* 0x000fda0003f04070 */
[----:B0-----:R-:W-:Y:S05]  /*0950*/  @P0 EXIT ;  /* 0x000000000000094d */ /* 0x001fea0003800000 */
[----:B------:R-:W-:Y:S01]  /*0960*/  ULDC.64 UR4, c[0x0][0x650] ;  /* 0x0001940000047ab9 */ /* 0x000fe20000000a00 */
[----:B------:R-:W-:Y:S01]  /*0970*/  PRMT R0, RZ, 0x7610, R0 ;  /* 0x00007610ff007816 */ /* 0x000fe20000000000 */
[----:B------:R-:W-:Y:S01]  /*0980*/  IMAD.MOV.U32 R92, RZ, RZ, -0x1 ;  /* 0xffffffffff5c7424 */ /* 0x000fe200078e00ff */
[----:B------:R-:W-:Y:S01]  /*0990*/  ISETP.GE.U32.AND P0, PT, R16, UR4, PT ;  /* 0x0000000410007c0c */ /* 0x000fe2000bf06070 */
[----:B------:R-:W-:Y:S02]  /*09a0*/  IMAD.MOV.U32 R93, RZ, RZ, -0x1 ;  /* 0xffffffffff5d7424 */ /* 0x000fe400078e00ff */
[----:B------:R-:W-:Y:S01]  /*09b0*/  IMAD.MOV.U32 R91, RZ, RZ, -0x1 ;  /* 0xffffffffff5b7424 */ /* 0x000fe200078e00ff */
[----:B------:R-:W-:-:S13]  /*09c0*/  ISETP.GE.U32.AND.EX P0, PT, R17, UR5, PT, P0 ;  /* 0x0000000511007c0c */ /* 0x000fda000bf06100 */
[----:B------:R-:W-:Y:S05]  /*09d0*/  @P0 BRA `(.L_x_8) ;  /* 0x0000000400280947 */ /* 0x000fea0003800000 */
[----:B------:R-:W0:Y:S01]  /*09e0*/  LDC.64 R20, c[0x0][0x628] ;  /* 0x00018a00ff147b82 */ /* 0x000e220000000a00 */
[----:B------:R-:W-:Y:S02]  /*09f0*/  IMAD.MOV.U32 R8, RZ, RZ, R16 ;  /* 0x000000ffff087224 */ /* 0x000fe400078e0010 */
[----:B------:R-:W-:-:S05]  /*0a00*/  IMAD.MOV.U32 R9, RZ, RZ, R17 ;  /* 0x000000ffff097224 */ /* 0x000fca00078e0011 */
[----:B------:R-:W1:Y:S08]  /*0a10*/  LDC R0, c[0x0][0x630] ;  /* 0x00018c00ff007b82 */ /* 0x000e700000000800 */
[----:B------:R-:W2:Y:S01]  /*0a20*/  LDC.64 R26, c[0x0][0x620] ;  /* 0x00018800ff1a7b82 */ /* 0x000ea20000000a00 */
[----:B0-----:R-:W-:-:S04]  /*0a30*/  ISETP.NE.U32.AND P0, PT, R20, RZ, PT ;  /* 0x000000ff1400720c */ /* 0x001fc80003f05070 */
[----:B------:R-:W-:-:S13]  /*0a40*/  ISETP.NE.AND.EX P0, PT, R21, RZ, PT, P0 ;  /* 0x000000ff1500720c */ /* 0x000fda0003f05300 */
[----:B-12---:R-:W-:Y:S05]  /*0a50*/  @!P0 BRA `(.L_x_9) ;  /* 0x0000000000288947 */ /* 0x006fea0003800000 */
[----:B------:R-:W0:Y:S02]  /*0a60*/  LDC R13, c[0x0][0x634] ;  /* 0x00018d00ff0d7b82 */ /* 0x000e240000000800 */
[----:B0-----:R-:W-:-:S05]  /*0a70*/  IADD3 R13, P0, R16, R13, RZ ;  /* 0x0000000d100d7210 */ /* 0x001fca0007f1e0ff */
[----:B------:R-:W-:-:S04]  /*0a80*/  IMAD.X R15, RZ, RZ, R17, P0 ;  /* 0x000000ffff0f7224 */ /* 0x000fc800000e0611 */
[----:B------:R-:W-:-:S04]  /*0a90*/  IMAD.WIDE.U32 R8, R15, R20, RZ ;  /* 0x000000140f087225 */ /* 0x000fc800078e00ff */
[----:B------:R-:W-:-:S04]  /*0aa0*/  IMAD.WIDE.U32 R10, P0, R13, R21, R8 ;  /* 0x000000150d0a7225 */ /* 0x000fc80007800008 */
[----:B------:R-:W-:-:S04]  /*0ab0*/  IMAD.WIDE.U32 R8, R13, R20, RZ ;  /* 0x000000140d087225 */ /* 0x000fc800078e00ff */
[----:B------:R-:W-:Y:S01]  /*0ac0*/  IMAD.X R13, RZ, RZ, RZ, P0 ;  /* 0x000000ffff0d7224 */ /* 0x000fe200000e06ff */
[----:B------:R-:W-:Y:S01]  /*0ad0*/  IADD3 RZ, P0, R9, R10, RZ ;  /* 0x0000000a09ff7210 */ /* 0x000fe20007f1e0ff */
[----:B------:R-:W-:-:S04]  /*0ae0*/  IMAD.MOV.U32 R12, RZ, RZ, R11 ;  /* 0x000000ffff0c7224 */ /* 0x000fc800078e000b */
[----:B------:R-:W-:-:S08]  /*0af0*/  IMAD.WIDE.U32.X R8, R15, R21, R12, P0 ;  /* 0x000000150f087225 */ /* 0x000fd000000e040c */
.L_x_9:
[----:B------:R-:W0:Y:S01]  /*0b00*/  LDC.64 R20, c[0x0][0x640] ;  /* 0x00019000ff147b82 */ /* 0x000e220000000a00 */
[--C-:B------:R-:W-:Y:S01]  /*0b10*/  SHF.R.U64 R91, R8, R0, R9.reuse ;  /* 0x00000000085b7219 */ /* 0x100fe20000001209 */
[----:B------:R-:W-:Y:S01]  /*0b20*/  IMAD R28, R7, R24, R4 ;  /* 0x00000018071c7224 */ /* 0x000fe200078e0204 */
[----:B------:R-:W-:Y:S01]  /*0b30*/  SHF.R.U32.HI R0, RZ, R0, R9 ;  /* 0x00000000ff007219 */ /* 0x000fe20000011609 */
[----:B------:R-:W-:Y:S01]  /*0b40*/  IMAD.MOV.U32 R25, RZ, RZ, 0x1 ;  /* 0x00000001ff197424 */ /* 0x000fe200078e00ff */
[----:B------:R-:W-:-:S03]  /*0b50*/  IADD3 R5, P0, RZ, -R91, RZ ;  /* 0x8000005bff057210 */ /* 0x000fc60007f1e0ff */
[----:B------:R-:W1:Y:S02]  /*0b60*/  LDC R6, c[0x0][0x618] ;  /* 0x00018600ff067b82 */ /* 0x000e640000000800 */
[----:B------:R-:W-:-:S04]  /*0b70*/  IMAD.X R9, RZ, RZ, ~R0, P0 ;  /* 0x000000ffff097224 */ /* 0x000fc800000e0e00 */
[-C--:B------:R-:W-:Y:S02]  /*0b80*/  IMAD R0, R9, R26.reuse, RZ ;  /* 0x0000001a09007224 */ /* 0x080fe400078e02ff */
[----:B------:R-:W2:Y:S01]  /*0b90*/  LDC R11, c[0x0][0x608] ;  /* 0x00018200ff0b7b82 */ /* 0x000ea20000000800 */
[----:B------:R-:W-:-:S04]  /*0ba0*/  IMAD.WIDE.U32 R8, R5, R26, R16 ;  /* 0x0000001a05087225 */ /* 0x000fc800078e0010 */
[----:B------:R-:W-:-:S03]  /*0bb0*/  IMAD R5, R5, R27, R0 ;  /* 0x0000001b05057224 */ /* 0x000fc600078e0200 */
[----:B------:R-:W3:Y:S01]  /*0bc0*/  LDC R12, c[0x0][0x658] ;  /* 0x00019600ff0c7b82 */ /* 0x000ee20000000800 */
[----:B0-----:R-:W-:Y:S01]  /*0bd0*/  ISETP.NE.U32.AND P0, PT, R20, RZ, PT ;  /* 0x000000ff1400720c */ /* 0x001fe20003f05070 */
[----:B------:R-:W-:Y:S02]  /*0be0*/  IMAD.IADD R5, R9, 0x1, R5 ;  /* 0x0000000109057824 */ /* 0x000fe400078e0205 */
[----:B------:R-:W-:Y:S01]  /*0bf0*/  IMAD.MOV.U32 R9, RZ, RZ, -0x1 ;  /* 0xffffffffff097424 */ /* 0x000fe200078e00ff */
[----:B------:R-:W-:-:S03]  /*0c00*/  ISETP.NE.AND.EX P0, PT, R21, RZ, PT, P0 ;  /* 0x000000ff1500720c */ /* 0x000fc60003f05300 */
[----:B------:R-:W0:Y:S01]  /*0c10*/  LDC R15, c[0x0][0x600] ;  /* 0x00018000ff0f7b82 */ /* 0x000e220000000800 */
[-CC-:B-1----:R-:W-:Y:S02]  /*0c20*/  SHF.R.U64 R13, R8, R6.reuse, R5.reuse ;  /* 0x00000006080d7219 */ /* 0x182fe40000001205 */
[----:B------:R-:W-:-:S05]  /*0c30*/  SHF.R.U32.HI R0, RZ, R6, R5 ;  /* 0x00000006ff007219 */ /* 0x000fca0000011605 */
[----:B------:R-:W1:Y:S01]  /*0c40*/  LDC R14, c[0x0][0x648] ;  /* 0x00019200ff0e7b82 */ /* 0x000e620000000800 */
[-CC-:B--2---:R-:W-:Y:S02]  /*0c50*/  SHF.R.U64 R29, R13, R11.reuse, R0.reuse ;  /* 0x0000000b0d1d7219 */ /* 0x184fe40000001200 */
[----:B------:R-:W-:-:S05]  /*0c60*/  SHF.R.U32.HI R5, RZ, R11, R0 ;  /* 0x0000000bff057219 */ /* 0x000fca0000011600 */
[----:B------:R-:W2:Y:S01]  /*0c70*/  LDC R26, c[0x0][0x638] ;  /* 0x00018e00ff1a7b82 */ /* 0x000ea20000000800 */
[-CC-:B---3--:R-:W-:Y:S02]  /*0c80*/  SHF.R.U64 R24, R29, R12.reuse, R5.reuse ;  /* 0x0000000c1d187219 */ /* 0x188fe40000001205 */
[-C--:B------:R-:W-:Y:S02]  /*0c90*/  SHF.L.U32 R0, R9, R12.reuse, RZ ;  /* 0x0000000c09007219 */ /* 0x080fe400000006ff */
[----:B------:R-:W-:Y:S01]  /*0ca0*/  SHF.R.U32.HI R5, RZ, R12, R5 ;  /* 0x0000000cff057219 */ /* 0x000fe20000011605 */
[----:B------:R-:W-:Y:S01]  /*0cb0*/  IMAD.MOV.U32 R4, RZ, RZ, R24 ;  /* 0x000000ffff047224 */ /* 0x000fe200078e0018 */
[----:B------:R-:W-:Y:S01]  /*0cc0*/  LOP3.LUT R10, RZ, R0, RZ, 0x33, !PT ;  /* 0x00000000ff0a7212 */ /* 0x000fe200078e33ff */
[----:B------:R-:W3:Y:S01]  /*0cd0*/  LDC R27, c[0x0][0x610] ;  /* 0x00018400ff1b7b82 */ /* 0x000ee20000000800 */
[----:B------:R-:W-:Y:S05]  /*0ce0*/  @!P0 BRA `(.L_x_10) ;  /* 0x0000000000288947 */ /* 0x000fea0003800000 */
[----:B------:R-:W4:Y:S02]  /*0cf0*/  LDC R9, c[0x0][0x64c] ;  /* 0x00019300ff097b82 */ /* 0x000f240000000800 */
[----:B----4-:R-:W-:-:S05]  /*0d00*/  IADD3 R9, P0, R24, R9, RZ ;  /* 0x0000000918097210 */ /* 0x010fca0007f1e0ff */
        /* <DEDUP_REMOVED lines=8> */
.L_x_10:
[----:B-1----:R-:W-:Y:S01]  /*0d90*/  SHF.R.U64 R4, R4, R14, R5 ;  /* 0x0000000e04047219 */ /* 0x002fe20000001205 */
[----:B0-----:R-:W-:Y:S01]  /*0da0*/  VIADD R6, R15, 0xffffffff ;  /* 0xffffffff0f067836 */ /* 0x001fe20000000000 */
[----:B------:R-:W-:Y:S02]  /*0db0*/  SHF.L.U32 R0, R25, R12, RZ ;  /* 0x0000000c19007219 */ /* 0x000fe400000006ff */
[----:B------:R-:W-:Y:S01]  /*0dc0*/  LOP3.LUT R5, R29, R10, RZ, 0xc0, !PT ;  /* 0x0000000a1d057212 */ /* 0x000fe200078ec0ff */
[----:B------:R-:W-:Y:S01]  /*0dd0*/  IMAD.MOV R7, RZ, RZ, -R4 ;  /* 0x000000ffff077224 */ /* 0x000fe200078e0a04 */
[----:B------:R-:W-:Y:S02]  /*0de0*/  SEL R3, R3, R28, !P1 ;  /* 0x0000001c03037207 */ /* 0x000fe40004800000 */
[----:B------:R-:W-:Y:S01]  /*0df0*/  LOP3.LUT R6, R13, R6, RZ, 0xc0, !PT ;  /* 0x000000060d067212 */ /* 0x000fe200078ec0ff */
[----:B------:R-:W-:Y:S02]  /*0e00*/  IMAD R4, R0, R4, R5 ;  /* 0x0000000400047224 */ /* 0x000fe400078e0205 */
[----:B--2---:R-:W-:-:S02]  /*0e10*/  IMAD R0, R7, R26, R24 ;  /* 0x0000001a07007224 */ /* 0x004fc400078e0218 */
[----:B---3--:R-:W-:Y:S02]  /*0e20*/  IMAD R3, R4, R27, R3 ;  /* 0x0000001b04037224 */ /* 0x008fe400078e0203 */
[----:B------:R-:W-:Y:S02]  /*0e30*/  IMAD R92, R0, R15, R6 ;  /* 0x0000000f005c7224 */ /* 0x000fe400078e0206 */
[----:B------:R-:W-:-:S03]  /*0e40*/  IMAD.MOV.U32 R4, RZ, RZ, 0x1 ;  /* 0x00000001ff047424 */ /* 0x000fc600078e00ff */
[----:B------:R-:W-:Y:S02]  /*0e50*/  SEL R93, R92, R3, !P1 ;  /* 0x000000035c5d7207 */ /* 0x000fe40004800000 */
[----:B------:R-:W-:Y:S02]  /*0e60*/  PRMT R0, R4, 0x7610, R0 ;  /* 0x0000761004007816 */ /* 0x000fe40000000000 */
[----:B------:R-:W-:-:S07]  /*0e70*/  SEL R92, R3, R92, !P1 ;  /* 0x0000005c035c7207 */ /* 0x000fce0004800000 */
.L_x_8:
[----:B------:R-:W-:-:S08]  /*0e80*/  NOP ;  /* 0x0000000000007918 */ /* 0x000fd00000000000 */
[----:B------:R-:W0:Y:S02]  /*0e90*/  USETMAXREG.TRY_ALLOC.CTAPOOL UP0, 0xe8 ;  /* 0x000000e8000079c8 */ /* 0x000e240008000600 */
[----:B0-----:R-:W-:-:S13]  /*0ea0*/  PLOP3.LUT P0, PT, PT, PT, UP0, 0x80, 0x0 ;  /* 0x000000000000781c */ /* 0x001fda0003f0f008 */
[----:B------:R-:W-:Y:S05]  /*0eb0*/  @!P0 BRA `(.L_x_8) ;  /* 0xfffffffc00f08947 */ /* 0x000fea000383ffff */
[----:B------:R-:W-:Y:S01]  /*0ec0*/  ULDC.64 UR4, c[0x0][0x598] ;  /* 0x0001660000047ab9 */ /* 0x000fe20000000a00 */
[----:B------:R-:W-:Y:S01]  /*0ed0*/  ULDC.64 UR36, c[0x0][0x208] ;  /* 0x0000820000247ab9 */ /* 0x000fe20000000a00 */
[----:B------:R-:W-:-:S04]  /*0ee0*/  ISETP.NE.U32.AND P0, PT, RZ, UR4, PT ;  /* 0x00000004ff007c0c */ /* 0x000fc8000bf05070 */
[----:B------:R-:W-:-:S13]  /*0ef0*/  ISETP.NE.AND.EX P0, PT, RZ, UR5, PT, P0 ;  /* 0x00000005ff007c0c */ /* 0x000fda000bf05300 */
[----:B------:R-:W-:Y:S05]  /*0f00*/  @!P0 BRA `(.L_x_11) ;  /* 0x00000000001c8947 */ /* 0x000fea0003800000 */
[----:B------:R-:W0:Y:S02]  /*0f10*/  LDC.64 R4, c[0x0][0x598] ;  /* 0x00016600ff047b82 */ /* 0x000e240000000a00 */
[----:B0-----:R-:W2:Y:S02]  /*0f20*/  LDG.E.64 R4, desc[UR36][R4.64] ;  /* 0x0000002404047981 */ /* 0x001ea4000c1e1b00 */
[----:B--2---:R-:W-:-:S04]  /*0f30*/  ISETP.NE.U32.AND P0, PT, R4, RZ, PT ;  /* 0x000000ff0400720c */ /* 0x004fc80003f05070 */
[----:B------:R-:W-:-:S13]  /*0f40*/  ISETP.NE.AND.EX P0, PT, R5, RZ, PT, P0 ;  /* 0x000000ff0500720c */ /* 0x000fda0003f05300 */
[----:B------:R-:W-:Y:S05]  /*0f50*/  @!P0 BRA `(.L_x_11) ;  /* 0x0000000000088947 */ /* 0x000fea0003800000 */
[----:B------:R0:W5:Y:S01]  /*0f60*/  LD.E R88, desc[UR36][R4.64] ;  /* 0x0000002404587980 */ /* 0x000162000c101900 */
[----:B------:R-:W-:Y:S05]  /*0f70*/  BRA `(.L_x_12) ;  /* 0x0000000000247947 */ /* 0x000fea0003800000 */
.L_x_11:
[----:B------:R-:W-:Y:S02]  /*0f80*/  ULDC.64 UR4, c[0x0][0x588] ;  /* 0x0001620000047ab9 */ /* 0x000fe40000000a00 */
[----:B------:R-:W-:-:S04]  /*0f90*/  ISETP.NE.U32.AND P0, PT, RZ, UR4, PT ;  /* 0x00000004ff007c0c */ /* 0x000fc8000bf05070 */
[----:B------:R-:W-:-:S13]  /*0fa0*/  ISETP.NE.AND.EX P0, PT, RZ, UR5, PT, P0 ;  /* 0x00000005ff007c0c */ /* 0x000fda000bf05300 */
[----:B------:R-:W-:Y:S05]  /*0fb0*/  @!P0 BRA `(.L_x_13) ;  /* 0x00000000000c8947 */ /* 0x000fea0003800000 */
[----:B------:R-:W0:Y:S02]  /*0fc0*/  LDC.64 R88, c[0x0][0x588] ;  /* 0x00016200ff587b82 */ /* 0x000e240000000a00 */
[----:B0-----:R1:W5:Y:S01]  /*0fd0*/  LDG.E R88, desc[UR36][R88.64] ;  /* 0x0000002458587981 */ /* 0x001362000c1e1900 */
[----:B------:R-:W-:Y:S05]  /*0fe0*/  BRA `(.L_x_12) ;  /* 0x0000000000087947 */ /* 0x000fea0003800000 */
.L_x_13:
[----:B------:R-:W-:Y:S02]  /*0ff0*/  ULDC UR4, c[0x0][0x580] ;  /* 0x0001600000047ab9 */ /* 0x000fe40000000800 */
[----:B------:R-:W-:-:S07]  /*1000*/  IMAD.U32 R88, RZ, RZ, UR4 ;  /* 0x00000004ff587e24 */ /* 0x000fce000f8e00ff */
.L_x_12:
[----:B------:R-:W-:Y:S02]  /*1010*/  ULDC.64 UR4, c[0x0][0x5a0] ;  /* 0x0001680000047ab9 */ /* 0x000fe40000000a00 */
[----:B------:R-:W-:-:S04]  /*1020*/  ISETP.NE.U32.AND P0, PT, RZ, UR4, PT ;  /* 0x00000004ff007c0c */ /* 0x000fc8000bf05070 */
[----:B------:R-:W-:-:S13]  /*1030*/  ISETP.NE.AND.EX P0, PT, RZ, UR5, PT, P0 ;  /* 0x00000005ff007c0c */ /* 0x000fda000bf05300 */
[----:B------:R-:W-:Y:S05]  /*1040*/  @!P0 BRA `(.L_x_14) ;  /* 0x00000000001c8947 */ /* 0x000fea0003800000 */
[----:B0-----:R-:W0:Y:S02]  /*1050*/  LDC.64 R4, c[0x0][0x5a0] ;  /* 0x00016800ff047b82 */ /* 0x001e240000000a00 */
[----:B0-----:R-:W2:Y:S02]  /*1060*/  LDG.E.64 R4, desc[UR36][R4.64] ;  /* 0x0000002404047981 */ /* 0x001ea4000c1e1b00 */
[----:B--2---:R-:W-:-:S04]  /*1070*/  ISETP.NE.U32.AND P0, PT, R4, RZ, PT ;  /* 0x000000ff0400720c */ /* 0x004fc80003f05070 */
[----:B------:R-:W-:-:S13]  /*1080*/  ISETP.NE.AND.EX P0, PT, R5, RZ, PT, P0 ;  /* 0x000000ff0500720c */ /* 0x000fda0003f05300 */
[----:B------:R-:W-:Y:S05]  /*1090*/  @!P0 BRA `(.L_x_14) ;  /* 0x0000000000088947 */ /* 0x000fea0003800000 */
[----:B-1----:R0:W5:Y:S01]  /*10a0*/  LD.E R89, desc[UR36][R4.64] ;  /* 0x0000002404597980 */ /* 0x002162000c101900 */
[----:B------:R-:W-:Y:S05]  /*10b0*/  BRA `(.L_x_15) ;  /* 0x0000000000247947 */ /* 0x000fea0003800000 */
.L_x_14:
[----:B------:R-:W-:Y:S02]  /*10c0*/  ULDC.64 UR4, c[0x0][0x590] ;  /* 0x0001640000047ab9 */ /* 0x000fe40000000a00 */
[----:B------:R-:W-:-:S04]  /*10d0*/  ISETP.NE.U32.AND P0, PT, RZ, UR4, PT ;  /* 0x00000004ff007c0c */ /* 0x000fc8000bf05070 */
[----:B------:R-:W-:-:S13]  /*10e0*/  ISETP.NE.AND.EX P0, PT, RZ, UR5, PT, P0 ;  /* 0x00000005ff007c0c */ /* 0x000fda000bf05300 */
[----:B------:R-:W-:Y:S05]  /*10f0*/  @!P0 BRA `(.L_x_16) ;  /* 0x00000000000c8947 */ /* 0x000fea0003800000 */
[----:B0-----:R-:W1:Y:S02]  /*1100*/  LDC.64 R4, c[0x0][0x590] ;  /* 0x00016400ff047b82 */ /* 0x001e640000000a00 */
[----:B-1----:R1:W5:Y:S01]  /*1110*/  LDG.E R89, desc[UR36][R4.64] ;  /* 0x0000002404597981 */ /* 0x002362000c1e1900 */
[----:B------:R-:W-:Y:S05]  /*1120*/  BRA `(.L_x_15) ;  /* 0x0000000000087947 */ /* 0x000fea0003800000 */
.L_x_16:
[----:B------:R-:W-:Y:S02]  /*1130*/  ULDC UR4, c[0x0][0x584] ;  /* 0x0001610000047ab9 */ /* 0x000fe40000000800 */
[----:B-1----:R-:W-:-:S07]  /*1140*/  IMAD.U32 R89, RZ, RZ, UR4 ;  /* 0x00000004ff597e24 */ /* 0x002fce000f8e00ff */
.L_x_15:
[----:B------:R-:W-:-:S13]  /*1150*/  LOP3.LUT P0, RZ, R0, 0xff, RZ, 0xc0, !PT ;  /* 0x000000ff00ff7812 */ /* 0x000fda000780c0ff */
[----:B------:R-:W-:Y:S05]  /*1160*/  @!P0 EXIT ;  /* 0x000000000000894d */ /* 0x000fea0003800000 */
[----:B------:R-:W-:Y:S01]  /*1170*/  ULDC UR4, c[0x0][0x28c] ;  /* 0x0000a30000047ab9 */ /* 0x000fe20000000800 */
[----:B------:R-:W-:Y:S01]  /*1180*/  LOP3.LUT R90, R19, 0x1, RZ, 0xfc, !PT ;  /* 0x00000001135a7812 */ /* 0x000fe200078efcff */
[----:B------:R-:W-:Y:S01]  /*1190*/  UIADD3 UR4, UR4, 0x1f, URZ ;  /* 0x0000001f04047890 */ /* 0x000fe2000fffe03f */
[----:B------:R-:W-:Y:S01]  /*11a0*/  UMOV UR38, URZ ;  /* 0x0000003f00267c82 */ /* 0x000fe20008000000 */
[----:B------:R-:W-:Y:S02]  /*11b0*/  UMOV UR39, URZ ;  /* 0x0000003f00277c82 */ /* 0x000fe40008000000 */
[----:B------:R-:W-:-:S04]  /*11c0*/  USHF.R.S32.HI UR5, URZ, 0x1f, UR4 ;  /* 0x0000001f3f057899 */ /* 0x000fc80008011404 */
[----:B------:R-:W-:-:S04]  /*11d0*/  ULEA.HI UR5, UR5, UR4, URZ, 0x5 ;  /* 0x0000000405057291 */ /* 0x000fc8000f8f283f */
[----:B------:R-:W-:-:S12]  /*11e0*/  USHF.R.S32.HI UR40, URZ, 0x5, UR5 ;  /* 0x000000053f287899 */ /* 0x000fd80008011405 */
.L_x_162:
[----:B------:R-:W-:Y:S01]  /*11f0*/  LOP3.LUT R0, R18, 0x80, RZ, 0xc0, !PT ;  /* 0x0000008012007812 */ /* 0x000fe200078ec0ff */
[----:B--2---:R-:W2:Y:S01]  /*1200*/  S2UR UR7, SR_CgaCtaId ;  /* 0x00000000000779c3 */ /* 0x004ea20000008800 */
[----:B------:R-:W-:Y:S02]  /*1210*/  UMOV UR6, 0x400 ;  /* 0x0000040000067882 */ /* 0x000fe40000000000 */
[----:B------:R-:W-:-:S06]  /*1220*/  SHF.R.U32.HI R0, RZ, 0x7, R0 ;  /* 0x00000007ff007819 */ /* 0x000fcc0000011600 */
[----:B---3--:R-:W3:Y:S01]  /*1230*/  SHFL.IDX PT, R0, R0, RZ, 0x1f ;  /* 0x00001fff00007589 */ /* 0x008ee200000e0000 */
[----:B--2---:R-:W-:Y:S01]  /*1240*/  ULEA UR6, UR7, UR6, 0x18 ;  /* 0x0000000607067291 */ /* 0x004fe2000f8ec03f */
[----:B---3--:R-:W-:-:S13]  /*1250*/  R2UR UR4, R0 ;  /* 0x00000000000472ca */ /* 0x008fda00000e0000 */
[----:B------:R-:W-:-:S04]  /*1260*/  ULEA.HI UR5, UR4, UR4, URZ, 0x1 ;  /* 0x0000000404057291 */ /* 0x000fc8000f8f083f */
[----:B------:R-:W-:-:S04]  /*1270*/  ULOP3.LUT UR5, UR5, 0xffffe, URZ, 0xc0, !UPT ;  /* 0x000ffffe05057892 */ /* 0x000fc8000f8ec03f */
[----:B------:R-:W-:-:S03]  /*1280*/  UIADD3 UR5, UR4, -UR5, URZ ;  /* 0x8000000504057290 */ /* 0x000fc6000fffe03f */
[----:B------:R-:W-:Y:S01]  /*1290*/  ULDC UR4, c[0x0][0x28c] ;  /* 0x0000a30000047ab9 */ /* 0x000fe20000000800 */
[----:B------:R-:W-:Y:S01]  /*12a0*/  ULEA UR5, UR5, UR6, 0xc ;  /* 0x0000000605057291 */ /* 0x000fe2000f8e603f */
[----:B------:R-:W-:-:S03]  /*12b0*/  ISETP.LT.AND P0, PT, RZ, UR4, PT ;  /* 0x00000004ff007c0c */ /* 0x000fc6000bf01270 */
[----:B------:R-:W-:-:S04]  /*12c0*/  UIADD3 UR5, UR5, 0x100, URZ ;  /* 0x0000010005057890 */ /* 0x000fc8000fffe03f */
[----:B------:R-:W-:-:S04]  /*12d0*/  USHF.R.U32.HI UR5, URZ, 0x4, UR5 ;  /* 0x000000043f057899 */ /* 0x000fc80008011605 */
[----:B------:R-:W-:Y:S02]  /*12e0*/  ULOP3.LUT UR41, UR5, 0x3fff, URZ, 0xc0, !UPT ;  /* 0x00003fff05297892 */ /* 0x000fe4000f8ec03f */
[----:B-1--45:R-:W-:Y:S10]  /*12f0*/  @P0 BRA `(.L_x_17) ;  /* 0x0000000000400947 */ /* 0x032ff40003800000 */
[----:B------:R-:W-:Y:S01]  /*1300*/  MOV R0, 0x0 ;  /* 0x0000000000007802 */ /* 0x000fe20000000f00 */
[----:B------:R-:W-:Y:S01]  /*1310*/  ULDC.64 UR4, c[0x4][0x68] ;  /* 0x01001a0000047ab9 */ /* 0x000fe20000000a00 */
[----:B------:R-:W-:Y:S01]  /*1320*/  ULDC.64 UR6, c[0x4][0x8] ;  /* 0x0100020000067ab9 */ /* 0x000fe20000000a00 */
[----:B01----:R-:W-:Y:S01]  /*1330*/  IMAD.U32 R4, RZ, RZ, UR4 ;  /* 0x00000004ff047e24 */ /* 0x003fe2000f8e00ff */
[----:B------:R0:W1:Y:S01]  /*1340*/  LDC.64 R14, c[0x4][R0] ;  /* 0x01000000000e7b82 */ /* 0x0000620000000a00 */
[----:B------:R-:W-:Y:S01]  /*1350*/  IMAD.U32 R5, RZ, RZ, UR5 ;  /* 0x00000005ff057e24 */ /* 0x000fe2000f8e00ff */
[----:B------:R-:W-:Y:S01]  /*1360*/  ULDC.64 UR4, c[0x4][0x70] ;  /* 0x01001c0000047ab9 */ /* 0x000fe20000000a00 */
[----:B------:R-:W-:Y:S02]  /*1370*/  IMAD.U32 R10, RZ, RZ, UR6 ;  /* 0x00000006ff0a7e24 */ /* 0x000fe4000f8e00ff */
[----:B------:R-:W-:Y:S02]  /*1380*/  IMAD.U32 R6, RZ, RZ, UR4 ;  /* 0x00000004ff067e24 */ /* 0x000fe4000f8e00ff */
[----:B------:R-:W-:-:S02]  /*1390*/  IMAD.U32 R7, RZ, RZ, UR5 ;  /* 0x00000005ff077e24 */ /* 0x000fc4000f8e00ff */
[----:B------:R-:W-:Y:S02]  /*13a0*/  IMAD.U32 R11, RZ, RZ, UR7 ;  /* 0x00000007ff0b7e24 */ /* 0x000fe4000f8e00ff */
[----:B------:R-:W-:Y:S02]  /*13b0*/  IMAD.MOV.U32 R8, RZ, RZ, 0x1e1 ;  /* 0x000001e1ff087424 */ /* 0x000fe400078e00ff */
[----:B------:R-:W-:Y:S02]  /*13c0*/  IMAD.MOV.U32 R12, RZ, RZ, 0x1 ;  /* 0x00000001ff0c7424 */ /* 0x000fe400078e00ff */
[----:B0-----:R-:W-:-:S07]  /*13d0*/  IMAD.MOV.U32 R13, RZ, RZ, RZ ;  /* 0x000000ffff0d7224 */ /* 0x001fce00078e00ff */
[----:B------:R-:W-:-:S07]  /*13e0*/  LEPC R20, `(.L_x_17) ;  /* 0x000000001014794e */ /* 0x000fce0000000000 */
[----:B-1---5:R-:W-:Y:S05]  /*13f0*/  CALL.ABS.NOINC R14 ;  /* 0x000000000e007343 */ /* 0x022fea0003c00000 */
.L_x_17:
[----:B------:R-:W-:-:S13]  /*1400*/  ISETP.NE.AND P0, PT, R90, 0x3, PT ;  /* 0x000000035a00780c */ /* 0x000fda0003f05270 */
[----:B------:R-:W-:Y:S05]  /*1410*/  @!P0 BRA `(.L_x_18) ;  /* 0x0000000000048947 */ /* 0x000fea0003800000 */
[----:B------:R-:W-:Y:S01]  /*1420*/  BPT.TRAP 0x1 ;  /* 0x000000040000795c */ /* 0x000fe20000300000 */
.L_x_18:
[----:B------:R-:W2:Y:S01]  /*1430*/  S2UR UR5, SR_CgaCtaId ;  /* 0x00000000000579c3 */ /* 0x000ea20000008800 */
[----:B------:R-:W-:Y:S01]  /*1440*/  UMOV UR4, 0x400 ;  /* 0x0000040000047882 */ /* 0x000fe20000000000 */
[----:B------:R-:W-:Y:S02]  /*1450*/  IMAD.U32 R0, RZ, RZ, UR38 ;  /* 0x00000026ff007e24 */ /* 0x000fe4000f8e00ff */
[----:B------:R-:W-:-:S03]  /*1460*/  IMAD.U32 R3, RZ, RZ, UR39 ;  /* 0x00000027ff037e24 */ /* 0x000fc6000f8e00ff */
[----:B------:R-:W-:Y:S01]  /*1470*/  SHF.L.U32 R0, R0, 0x1f, RZ ;  /* 0x0000001f00007819 */ /* 0x000fe200000006ff */
[----:B--2---:R-:W-:-:S06]  /*1480*/  ULEA UR4, UR5, UR4, 0x18 ;  /* 0x0000000405047291 */ /* 0x004fcc000f8ec03f */
[----:B------:R-:W-:-:S04]  /*1490*/  IMAD.U32 R6, RZ, RZ, UR4 ;  /* 0x00000004ff067e24 */ /* 0x000fc8000f8e00ff */
[----:B------:R-:W-:-:S04]  /*14a0*/  IMAD R3, R3, 0x8, R6 ;  /* 0x0000000803037824 */ /* 0x000fc800078e0206 */
[----:B------:R2:W3:Y:S01]  /*14b0*/  SYNCS.PHASECHK.TRANS64.TRYWAIT P1, [R3+URZ], R0 ;  /* 0x00000000030075a7 */ /* 0x0004e2000802017f */
[----:B------:R-:W-:Y:S05]  /*14c0*/  @!P0 BRA `(.L_x_19) ;  /* 0x0000000000048947 */ /* 0x000fea0003800000 */
[----:B------:R-:W-:Y:S01]  /*14d0*/  BPT.TRAP 0x1 ;  /* 0x000000040000795c */ /* 0x000fe20000300000 */
.L_x_19:
[----:B---3--:R-:W-:Y:S05]  /*14e0*/  @P1 BRA `(.L_x_20) ;  /* 0x0000000000081947 */ /* 0x008fea0003800000 */
[----:B------:R-:W3:Y:S02]  /*14f0*/  SYNCS.PHASECHK.TRANS64.TRYWAIT P1, [R3+URZ], R0 ;  /* 0x00000000030075a7 */ /* 0x000ee4000802017f */
[----:B---3--:R-:W-:Y:S05]  /*1500*/  @!P1 BRA `(.L_x_21) ;  /* 0x00000064008c9947 */ /* 0x008fea0003800000 */
.L_x_20:
[----:B------:R-:W-:-:S04]  /*1510*/  UISETP.LT.AND UP0, UPT, UR40, 0x1, UPT ;  /* 0x000000012800788c */ /* 0x000fc8000bf01270 */
[----:B------:R-:W-:-:S06]  /*1520*/  USEL UR4, UR40, 0x1, UP0 ;  /* 0x0000000128047887 */ /* 0x000fcc0008000000 */
[----:B--23--:R-:W-:Y:S01]  /*1530*/  IMAD.U32 R0, RZ, RZ, UR4 ;  /* 0x00000004ff007e24 */ /* 0x00cfe2000f8e00ff */
[----:B------:R-:W-:Y:S05]  /*1540*/  WARPSYNC.ALL ;  /* 0x0000000000007948 */ /* 0x000fea0003800000 */
[----:B------:R-:W-:-:S04]  /*1550*/  IADD3 R0, -R0, UR40, RZ ;  /* 0x0000002800007c10 */ /* 0x000fc8000fffe1ff */
[----:B------:R-:W-:Y:S02]  /*1560*/  ISETP.GE.AND P1, PT, R0, 0x1, PT ;  /* 0x000000010000780c */ /* 0x000fe40003f26270 */
[----:B------:R-:W-:Y:S01]  /*1570*/  R2UR UR4, R6 ;  /* 0x00000000060472ca */ /* 0x000fe200000e0000 */
[----:B------:R-:W-:Y:S01]  /*1580*/  ULOP3.LUT UR41, UR41, 0x10000, URZ, 0xfc, !UPT ;  /* 0x0001000029297892 */ /* 0x000fe2000f8efc3f */
[----:B------:R-:W-:Y:S01]  /*1590*/  WARPGROUP.ARRIVE ;  /* 0x00000000000079c5 */ /* 0x000fe20000000000 */
[----:B------:R-:W-:Y:S01]  /*15a0*/  UMOV UR5, 0x80000020 ;  /* 0x8000002000057882 */ /* 0x000fe20000000000 */
[----:B------:R-:W-:-:S09]  /*15b0*/  UMOV UR7, 0x80000020 ;  /* 0x8000002000077882 */ /* 0x000fd20000000000 */
[----:B------:R-:W-:-:S04]  /*15c0*/  UIADD3 UR4, UR4, 0x8100, URZ ;  /* 0x0000810004047890 */ /* 0x000fc8000fffe03f */
[----:B------:R-:W-:-:S04]  /*15d0*/  USHF.R.U32.HI UR4, URZ, 0x4, UR4 ;  /* 0x000000043f047899 */ /* 0x000fc80008011604 */
[----:B------:R-:W-:-:S04]  /*15e0*/  ULOP3.LUT UR4, UR4, 0x3fff, URZ, 0xc0, !UPT ;  /* 0x00003fff04047892 */ /* 0x000fc8000f8ec03f */
[----:B------:R-:W-:Y:S02]  /*15f0*/  ULOP3.LUT UR9, UR4, 0x10000, URZ, 0xfc, !UPT ;  /* 0x0001000004097892 */ /* 0x000fe4000f8efc3f */
[----:B------:R-:W-:Y:S02]  /*1600*/  ULEA UR4, UR39, UR41, 0x9 ;  /* 0x0000002927047291 */ /* 0x000fe4000f8e483f */
[----:B------:R-:W-:-:S09]  /*1610*/  ULEA UR6, UR39, UR9, 0x9 ;  /* 0x0000000927067291 */ /* 0x000fd2000f8e483f */
[----:B------:R-:W-:Y:S01]  /*1620*/  HGMMA.64x128x16.F32 R24, gdesc[UR4], RZ, !UPT, gsb0 ;  /* 0x01e00000041879f0 */ /* 0x000fe2000c0008ff */
[----:B------:R-:W-:Y:S02]  /*1630*/  UIADD3 UR4, UR4, 0x2, URZ ;  /* 0x0000000204047890 */ /* 0x000fe4000fffe03f */
[----:B------:R-:W-:Y:S01]  /*1640*/  UIADD3 UR6, UR6, 0x2, URZ ;  /* 0x0000000206067890 */ /* 0x000fe2000fffe03f */
[----:B------:R-:W-:Y:S01]  /*1650*/  UMOV UR5, 0x80000020 ;  /* 0x8000002000057882 */ /* 0x000fe20000000000 */
[----:B------:R-:W-:Y:S01]  /*1660*/  UMOV UR7, 0x80000020 ;  /* 0x8000002000077882 */ /* 0x000fe20000000000 */
[----:B------:R-:W-:Y:S02]  /*1670*/  WARPGROUP.DEPBAR.LE gsb0, 0x0 ;  /* 0x00008000000079c5 */ /* 0x000fe40000010000 */
[----:B------:R-:W-:-:S06]  /*1680*/  WARPGROUP.ARRIVE ;  /* 0x00000000000079c5 */ /* 0x000fcc0000000000 */
[----:B------:R-:W-:Y:S03]  /*1690*/  HGMMA.64x128x16.F32 R24, gdesc[UR4], R24, gsb0 ;  /* 0x01e00000041879f0 */ /* 0x000fe60008000818 */
[----:B------:R-:W-:Y:S02]  /*16a0*/  WARPGROUP.DEPBAR.LE gsb0, 0x0 ;  /* 0x00008000000079c5 */ /* 0x000fe40000010000 */
[----:B------:R-:W-:Y:S05]  /*16b0*/  @!P1 BRA `(.L_x_22) ;  /* 0x0000000000e49947 */ /* 0x000fea0003800000 */
[----:B------:R-:W-:Y:S02]  /*16c0*/  UIADD3 UR4, UR39, 0x1, URZ ;  /* 0x0000000127047890 */ /* 0x000fe4000fffe03f */
[----:B------:R-:W-:Y:S02]  /*16d0*/  IMAD.U32 R3, RZ, RZ, UR39 ;  /* 0x00000027ff037e24 */ /* 0x000fe4000f8e00ff */
[----:B------:R-:W-:-:S04]  /*16e0*/  UISETP.NE.AND UP0, UPT, UR4, 0x4, UPT ;  /* 0x000000040400788c */ /* 0x000fc8000bf05270 */
[----:B------:R-:W-:Y:S02]  /*16f0*/  USEL UR5, URZ, 0x1, UP0 ;  /* 0x000000013f057887 */ /* 0x000fe40008000000 */
[----:B------:R-:W-:Y:S02]  /*1700*/  USEL UR8, UR4, URZ, UP0 ;  /* 0x0000003f04087287 */ /* 0x000fe40008000000 */
[----:B------:R-:W-:-:S06]  /*1710*/  ULOP3.LUT UR5, UR38, UR5, URZ, 0x3c, !UPT ;  /* 0x0000000526057292 */ /* 0x000fcc000f8e3c3f */
[----:B------:R-:W-:-:S07]  /*1720*/  IMAD.U32 R7, RZ, RZ, UR5 ;  /* 0x00000005ff077e24 */ /* 0x000fce000f8e00ff */
.L_x_29:
[----:B------:R-:W-:Y:S05]  /*1730*/  @!P0 BRA `(.L_x_23) ;  /* 0x0000000000048947 */ /* 0x000fea0003800000 */
[----:B------:R-:W-:Y:S01]  /*1740*/  BPT.TRAP 0x1 ;  /* 0x000000040000795c */ /* 0x000fe20000300000 */
.L_x_23:
[----:B------:R-:W2:Y:S01]  /*1750*/  S2UR UR5, SR_CgaCtaId ;  /* 0x00000000000579c3 */ /* 0x000ea20000008800 */
[----:B------:R-:W-:Y:S01]  /*1760*/  UMOV UR4, 0x400 ;  /* 0x0000040000047882 */ /* 0x000fe20000000000 */
[----:B01----:R-:W-:Y:S01]  /*1770*/  IMAD.U32 R5, RZ, RZ, UR8 ;  /* 0x00000008ff057e24 */ /* 0x003fe2000f8e00ff */
[----:B------:R-:W-:Y:S01]  /*1780*/  SHF.L.U32 R4, R7, 0x1f, RZ ;  /* 0x0000001f07047819 */ /* 0x000fe200000006ff */
[----:B--2---:R-:W-:-:S06]  /*1790*/  ULEA UR4, UR5, UR4, 0x18 ;  /* 0x0000000405047291 */ /* 0x004fcc000f8ec03f */
[----:B------:R-:W-:-:S04]  /*17a0*/  IMAD.U32 R6, RZ, RZ, UR4 ;  /* 0x00000004ff067e24 */ /* 0x000fc8000f8e00ff */
[----:B------:R-:W-:-:S04]  /*17b0*/  IMAD R5, R5, 0x8, R6 ;  /* 0x0000000805057824 */ /* 0x000fc800078e0206 */
[----:B------:R0:W1:Y:S01]  /*17c0*/  SYNCS.PHASECHK.TRANS64.TRYWAIT P1, [R5+URZ], R4 ;  /* 0x00000004050075a7 */ /* 0x000062000802017f */
[----:B------:R-:W-:Y:S05]  /*17d0*/  @!P0 BRA `(.L_x_24) ;  /* 0x0000000000048947 */ /* 0x000fea0003800000 */
[----:B------:R-:W-:Y:S01]  /*17e0*/  BPT.TRAP 0x1 ;  /* 0x000000040000795c */ /* 0x000fe20000300000 */
.L_x_24:
[----:B-1----:R-:W-:Y:S05]  /*17f0*/  @P1 BRA `(.L_x_25) ;  /* 0x0000000000081947 */ /* 0x002fea0003800000 */
[----:B------:R-:W1:Y:S02]  /*1800*/  SYNCS.PHASECHK.TRANS64.TRYWAIT P1, [R5+URZ], R4 ;  /* 0x00000004050075a7 */ /* 0x000e64000802017f */
[----:B-1----:R-:W-:Y:S05]  /*1810*/  @!P1 BRA `(.L_x_26) ;  /* 0x0000006000dc9947 */ /* 0x002fea0003800000 */
.L_x_25:
[----:B------:R-:W-:Y:S01]  /*1820*/  ULEA UR4, UR8, UR41, 0x9 ;  /* 0x0000002908047291 */ /* 0x000fe2000f8e483f */
[----:B------:R-:W-:Y:S01]  /*1830*/  WARPGROUP.ARRIVE ;  /* 0x00000000000079c5 */ /* 0x000fe20000000000 */
[----:B------:R-:W-:Y:S01]  /*1840*/  ULEA UR6, UR8, UR9, 0x9 ;  /* 0x0000000908067291 */ /* 0x000fe2000f8e483f */
[----:B------:R-:W-:Y:S01]  /*1850*/  UMOV UR5, 0x80000020 ;  /* 0x8000002000057882 */ /* 0x000fe20000000000 */
[----:B------:R-:W-:-:S07]  /*1860*/  UMOV UR7, 0x80000020 ;  /* 0x8000002000077882 */ /* 0x000fce0000000000 */
[----:B------:R-:W-:Y:S01]  /*1870*/  HGMMA.64x128x16.F32 R24, gdesc[UR4], R24, gsb0 ;  /* 0x01e00000041879f0 */ /* 0x000fe20008000818 */
        /* <DEDUP_REMOVED lines=9> */
[----:B------:R-:W-:Y:S01]  /*1910*/  BPT.TRAP 0x1 ;  /* 0x000000040000795c */ /* 0x000fe20000300000 */
.L_x_27:
[----:B------:R-:W-:-:S13]  /*1920*/  ISETP.NE.AND P1, PT, R22, RZ, PT ;  /* 0x000000ff1600720c */ /* 0x000fda0003f25270 */
[----:B01----:R-:W-:-:S04]  /*1930*/  @P1 IMAD R4, R3, 0x8, R6 ;  /* 0x0000000803041824 */ /* 0x003fc800078e0206 */
[----:B------:R-:W-:-:S05]  /*1940*/  @P1 VIADD R4, R4, 0x20 ;  /* 0x0000002004041836 */ /* 0x000fca0000000000 */
[----:B------:R-:W-:-:S04]  /*1950*/  @P1 PRMT R4, R23, 0x654, R4 ;  /* 0x0000065417041816 */ /* 0x000fc80000000004 */
[----:B------:R0:W-:Y:S01]  /*1960*/  @P1 SYNCS.ARRIVE.TRANS64.RED.A1T0 RZ, [R4+URZ], RZ ;  /* 0x000000ff04ff19a7 */ /* 0x0001e2000810043f */
[----:B------:R-:W-:-:S13]  /*1970*/  ISETP.GT.U32.AND P1, PT, R19, 0x1, PT ;  /* 0x000000011300780c */ /* 0x000fda0003f24070 */
[----:B0-----:R-:W-:Y:S05]  /*1980*/  @P1 BRA `(.L_x_28) ;  /* 0x0000000000041947 */ /* 0x001fea0003800000 */
[----:B------:R-:W-:Y:S01]  /*1990*/  BPT.TRAP 0x1 ;  /* 0x000000040000795c */ /* 0x000fe20000300000 */
.L_x_28:
[----:B------:R-:W-:Y:S01]  /*19a0*/  UIADD3 UR8, UR8, 0x1, URZ ;  /* 0x0000000108087890 */ /* 0x000fe2000fffe03f */
[C---:B------:R-:W-:Y:S01]  /*19b0*/  ISETP.GT.AND P2, PT, R0.reuse, 0x1, PT ;  /* 0x000000010000780c */ /* 0x040fe20003f44270 */
[----:B------:R-:W-:Y:S02]  /*19c0*/  VIADD R3, R3, 0x1 ;  /* 0x0000000103037836 */ /* 0x000fe40000000000 */
[----:B------:R-:W-:Y:S01]  /*19d0*/  UISETP.NE.AND UP0, UPT, UR8, 0x4, UPT ;  /* 0x000000040800788c */ /* 0x000fe2000bf05270 */
[----:B------:R-:W-:Y:S02]  /*19e0*/  VIADD R0, R0, 0xffffffff ;  /* 0xffffffff00007836 */ /* 0x000fe40000000000 */
[C---:B------:R-:W-:Y:S01]  /*19f0*/  ISETP.NE.AND P1, PT, R3.reuse, 0x4, PT ;  /* 0x000000040300780c */ /* 0x040fe20003f25270 */
[----:B------:R-:W-:Y:S02]  /*1a00*/  USEL UR4, URZ, 0x1, UP0 ;  /* 0x000000013f047887 */ /* 0x000fe40008000000 */
[----:B------:R-:W-:Y:S01]  /*1a10*/  USEL UR8, UR8, URZ, UP0 ;  /* 0x0000003f08087287 */ /* 0x000fe20008000000 */
[----:B------:R-:W-:-:S03]  /*1a20*/  SEL R3, R3, RZ, P1 ;  /* 0x000000ff03037207 */ /* 0x000fc60000800000 */
[----:B------:R-:W-:Y:S01]  /*1a30*/  LOP3.LUT R7, R7, UR4, RZ, 0x3c, !PT ;  /* 0x0000000407077c12 */ /* 0x000fe2000f8e3cff */
[----:B------:R-:W-:Y:S07]  /*1a40*/  @P2 BRA `(.L_x_29) ;  /* 0xfffffffc00382947 */ /* 0x000fee000383ffff */
.L_x_22:
[----:B------:R-:W2:Y:S02]  /*1a50*/  LDC R0, c[0x0][0x28c] ;  /* 0x0000a300ff007b82 */ /* 0x000ea40000000800 */
[----:B--2---:R-:W-:-:S13]  /*1a60*/  ISETP.GE.AND P1, PT, R0, 0x1, PT ;  /* 0x000000010000780c */ /* 0x004fda0003f26270 */
[----:B------:R-:W-:Y:S05]  /*1a70*/  @!P1 BRA `(.L_x_30) ;  /* 0x0000000000409947 */ /* 0x000fea0003800000 */
[----:B------:R-:W-:Y:S05]  /*1a80*/  @!P0 BRA `(.L_x_31) ;  /* 0x0000000000048947 */ /* 0x000fea0003800000 */
[----:B------:R-:W-:Y:S01]  /*1a90*/  BPT.TRAP 0x1 ;  /* 0x000000040000795c */ /* 0x000fe20000300000 */
.L_x_31:
[----:B------:R-:W-:Y:S01]  /*1aa0*/  ISETP.NE.AND P0, PT, R22, RZ, PT ;  /* 0x000000ff1600720c */ /* 0x000fe20003f05270 */
[----:B------:R-:W-:-:S12]  /*1ab0*/  UISETP.LT.AND UP1, UPT, UR40, 0x1, UPT ;  /* 0x000000012800788c */ /* 0x000fd8000bf21270 */
[----:B------:R-:W-:-:S05]  /*1ac0*/  VOTEU.ANY UP0, P0 ;  /* 0x00000000003f7886 */ /* 0x000fca0000000100 */
[----:B------:R-:W-:-:S04]  /*1ad0*/  @UP0 USEL UR4, UR40, 0x1, UP1 ;  /* 0x0000000128040887 */ /* 0x000fc80008800000 */
[----:B------:R-:W-:-:S06]  /*1ae0*/  @UP0 UIADD3 UR4, UR39, UR40, -UR4 ;  /* 0x0000002827040290 */ /* 0x000fcc000fffe804 */
[----:B------:R-:W-:-:S04]  /*1af0*/  IMAD.U32 R0, RZ, RZ, UR4 ;  /* 0x00000004ff007e24 */ /* 0x000fc8000f8e00ff */
[----:B------:R-:W-:-:S05]  /*1b00*/  @P0 IMAD.SHL.U32 R0, R0, 0x8, RZ ;  /* 0x0000000800000824 */ /* 0x000fca00078e00ff */
[----:B------:R-:W-:-:S04]  /*1b10*/  @P0 LOP3.LUT R0, R0, 0x18, RZ, 0xc0, !PT ;  /* 0x0000001800000812 */ /* 0x000fc800078ec0ff */
[----:B------:R-:W-:-:S04]  /*1b20*/  @P0 IADD3 R0, R6, 0x20, R0 ;  /* 0x0000002006000810 */ /* 0x000fc80007ffe000 */
[----:B------:R-:W-:-:S04]  /*1b30*/  @P0 PRMT R0, R23, 0x654, R0 ;  /* 0x0000065417000816 */ /* 0x000fc80000000000 */
[----:B------:R2:W-:Y:S01]  /*1b40*/  @P0 SYNCS.ARRIVE.TRANS64.RED.A1T0 RZ, [R0+URZ], RZ ;  /* 0x000000ff00ff09a7 */ /* 0x0005e2000810043f */
[----:B------:R-:W-:-:S13]  /*1b50*/  ISETP.GT.U32.AND P0, PT, R19, 0x1, PT ;  /* 0x000000011300780c */ /* 0x000fda0003f04070 */
[----:B--2---:R-:W-:Y:S05]  /*1b60*/  @P0 BRA `(.L_x_30) ;  /* 0x0000000000040947 */ /* 0x004fea0003800000 */
[----:B------:R-:W-:Y:S01]  /*1b70*/  BPT.TRAP 0x1 ;  /* 0x000000040000795c */ /* 0x000fe20000300000 */
.L_x_30:
[----:B------:R-:W2:Y:S01]  /*1b80*/  LDC R6, c[0x0][0x288] ;  /* 0x0000a200ff067b82 */ /* 0x000ea20000000800 */
[--C-:B------:R-:W-:Y:S01]  /*1b90*/  SHF.R.U32.HI R0, RZ, 0x2, R18.reuse ;  /* 0x00000002ff007819 */ /* 0x100fe20000011612 */
[----:B------:R-:W-:Y:S01]  /*1ba0*/  UIADD3 UR39, UR40, UR39, URZ ;  /* 0x0000002728277290 */ /* 0x000fe2000fffe03f */
[----:B01----:R-:W-:Y:S01]  /*1bb0*/  SHF.R.U32.HI R5, RZ, 0x7, R18 ;  /* 0x00000007ff057819 */ /* 0x003fe20000011612 */
[----:B------:R-:W-:Y:S01]  /*1bc0*/  IMAD.SHL.U32 R93, R93, 0x80, RZ ;  /* 0x000000805d5d7824 */ /* 0x000fe200078e00ff */
[----:B------:R-:W-:Y:S01]  /*1bd0*/  LOP3.LUT R3, R0, 0x7, RZ, 0xc0, !PT ;  /* 0x0000000700037812 */ /* 0x000fe200078ec0ff */
[----:B------:R-:W-:Y:S01]  /*1be0*/  USHF.R.U32.HI UR4, URZ, 0x2, UR39 ;  /* 0x000000023f047899 */ /* 0x000fe20008011627 */
[----:B------:R-:W-:Y:S01]  /*1bf0*/  LOP3.LUT R0, R5, 0x1, RZ, 0xc0, !PT ;  /* 0x0000000105007812 */ /* 0x000fe200078ec0ff */
[----:B------:R-:W-:Y:S01]  /*1c00*/  ULDC UR8, c[0x0][0x284] ;  /* 0x0000a10000087ab9 */ /* 0x000fe20000000800 */
[C---:B------:R-:W-:Y:S01]  /*1c10*/  LOP3.LUT R4, R18.reuse, 0x60, RZ, 0xc0, !PT ;  /* 0x0000006012047812 */ /* 0x040fe200078ec0ff */
[----:B------:R-:W-:Y:S01]  /*1c20*/  ULOP3.LUT UR4, UR4, 0x1, URZ, 0xc0, !UPT ;  /* 0x0000000104047892 */ /* 0x000fe2000f8ec03f */
[----:B------:R-:W-:Y:S01]  /*1c30*/  LOP3.LUT R5, R18, 0x3, RZ, 0xc0, !PT ;  /* 0x0000000312057812 */ /* 0x000fe200078ec0ff */
[----:B------:R-:W-:Y:S01]  /*1c40*/  IMAD.SHL.U32 R8, R0, 0x40, RZ ;  /* 0x0000004000087824 */ /* 0x000fe200078e00ff */
[----:B------:R-:W-:Y:S01]  /*1c50*/  SHF.R.U32.HI R4, RZ, 0x1, R4 ;  /* 0x00000001ff047819 */ /* 0x000fe20000011604 */
[----:B------:R-:W-:Y:S01]  /*1c60*/  UISETP.GT.U32.AND UP1, UPT, UR39, 0x3, UPT ;  /* 0x000000032700788c */ /* 0x000fe2000bf24070 */
[----:B------:R-:W-:Y:S01]  /*1c70*/  SHF.R.S32.HI R15, RZ, 0x1f, R91 ;  /* 0x0000001fff0f7819 */ /* 0x000fe2000001145b */
[----:B------:R-:W-:Y:S01]  /*1c80*/  UISETP.NE.U32.AND UP0, UPT, UR4, 0x1, UPT ;  /* 0x000000010400788c */ /* 0x000fe2000bf05070 */
[--C-:B------:R-:W-:Y:S01]  /*1c90*/  IADD3 R7, RZ, -R4, -R3.reuse ;  /* 0x80000004ff077210 */ /* 0x100fe20007ffe803 */
[----:B------:R-:W-:Y:S01]  /*1ca0*/  ULDC.64 UR6, c[0x0][0x5d0] ;  /* 0x0001740000067ab9 */ /* 0x000fe20000000a00 */
[----:B------:R-:W-:Y:S01]  /*1cb0*/  LOP3.LUT R3, R8, 0x40, R3, 0xe2, !PT ;  /* 0x0000004008037812 */ /* 0x000fe200078ee203 */
[----:B------:R-:W-:Y:S01]  /*1cc0*/  IMAD.SHL.U32 R8, R18, 0x2, RZ ;  /* 0x0000000212087824 */ /* 0x000fe200078e00ff */
[----:B------:R-:W-:Y:S01]  /*1cd0*/  UISETP.LT.U32.AND UP1, UPT, UR40, 0x4, UP1 ;  /* 0x000000042800788c */ /* 0x000fe20008f21070 */
[C---:B------:R-:W-:Y:S01]  /*1ce0*/  IMAD.WIDE R10, R92.reuse, 0x80, RZ ;  /* 0x000000805c0a7825 */ /* 0x040fe200078e02ff */
[----:B------:R-:W-:Y:S01]  /*1cf0*/  UISETP.GT.U32.AND UP0, UPT, UR40, 0x3, !UP0 ;  /* 0x000000032800788c */ /* 0x000fe2000c704070 */
[----:B--2---:R-:W-:Y:S01]  /*1d00*/  ISETP.GE.AND P0, PT, R93, R6, PT ;  /* 0x000000065d00720c */ /* 0x004fe20003f06270 */
[----:B------:R-:W-:Y:S01]  /*1d10*/  USEL UR5, URZ, 0x1, !UP1 ;  /* 0x000000013f057887 */ /* 0x000fe2000c800000 */
[----:B------:R-:W-:Y:S01]  /*1d20*/  IMAD R12, R5, -0x2, R6 ;  /* 0xfffffffe050c7824 */ /* 0x000fe200078e0206 */
[----:B------:R-:W-:Y:S01]  /*1d30*/  LOP3.LUT R8, R93, 0x6, R8, 0xf8, !PT ;  /* 0x000000065d087812 */ /* 0x000fe200078ef808 */
[----:B------:R-:W-:Y:S01]  /*1d40*/  IMAD.SHL.U32 R5, R92, 0x80, RZ ;  /* 0x000000805c057824 */ /* 0x000fe200078e00ff */
[----:B------:R-:W-:Y:S01]  /*1d50*/  USEL UR4, URZ, 0x1, !UP0 ;  /* 0x000000013f047887 */ /* 0x000fe2000c000000 */
[----:B------:R-:W-:Y:S01]  /*1d60*/  IMAD R6, R15, UR6, RZ ;  /* 0x000000060f067c24 */ /* 0x000fe2000f8e02ff */
[----:B------:R-:W-:Y:S01]  /*1d70*/  SHF.R.S32.HI R9, RZ, 0x1f, R8 ;  /* 0x0000001fff097819 */ /* 0x000fe20000011408 */
[----:B------:R-:W-:Y:S01]  /*1d80*/  IMAD R0, R0, -0x40, R7 ;  /* 0xffffffc000007824 */ /* 0x000fe200078e0207 */
[----:B------:R-:W-:Y:S01]  /*1d90*/  ISETP.GE.OR P0, PT, R5, UR8, P0 ;  /* 0x0000000805007c0c */ /* 0x000fe20008706670 */
[C---:B------:R-:W-:Y:S01]  /*1da0*/  IMAD R13, R91.reuse, UR7, R6 ;  /* 0x000000075b0d7c24 */ /* 0x040fe2000f8e0206 */
[----:B------:R-:W-:Y:S01]  /*1db0*/  LOP3.LUT R105, R10, R3, R4, 0xfe, !PT ;  /* 0x000000030a697212 */ /* 0x000fe200078efe04 */
[----:B------:R-:W-:Y:S01]  /*1dc0*/  IMAD.WIDE.U32 R6, R91, UR6, R8 ;  /* 0x000000065b067c25 */ /* 0x000fe2000f8e0008 */
[----:B------:R-:W-:Y:S01]  /*1dd0*/  ULOP3.LUT UR39, UR39, 0x3, URZ, 0xc0, !UPT ;  /* 0x0000000327277892 */ /* 0x000fe2000f8ec03f */
[----:B------:R-:W-:Y:S01]  /*1de0*/  IADD3 R3, -R5, UR8, R0 ;  /* 0x0000000805037c10 */ /* 0x000fe2000fffe100 */
[----:B------:R-:W-:Y:S01]  /*1df0*/  ULOP3.LUT UR38, UR4, UR38, UR5, 0x96, !UPT ;  /* 0x0000002604267292 */ /* 0x000fe2000f8e9605 */
[----:B------:R-:W-:-:S02]  /*1e00*/  IMAD.IADD R7, R7, 0x1, R13 ;  /* 0x0000000107077824 */ /* 0x000fc400078e020d */
[----:B------:R-:W-:Y:S02]  /*1e10*/  IMAD.IADD R4, R12, 0x1, -R93 ;  /* 0x000000010c047824 */ /* 0x000fe400078e0a5d */
[----:B------:R-:W-:Y:S02]  /*1e20*/  IMAD.MOV.U32 R0, RZ, RZ, -0x1 ;  /* 0xffffffffff007424 */ /* 0x000fe400078e00ff */
[----:B------:R-:W-:Y:S05]  /*1e30*/  @P0 BRA `(.L_x_32) ;  /* 0x0000004000240947 */ /* 0x000fea0003800000 */
[----:B------:R-:W0:Y:S01]  /*1e40*/  LDC.64 R98, c[0x0][0x5c8] ;  /* 0x00017200ff627b82 */ /* 0x000e220000000a00 */
[----:B-----5:R-:W-:Y:S01]  /*1e50*/  FSETP.NEU.AND P0, PT, R89, RZ, PT ;  /* 0x000000ff5900720b */ /* 0x020fe20003f0d000 */
[----:B------:R-:W-:Y:S01]  /*1e60*/  BSSY B0, `(.L_x_32) ;  /* 0x0000406000007945 */ /* 0x000fe20003800000 */
[----:B------:R-:W-:-:S04]  /*1e70*/  ISETP.GT.AND P2, PT, R4, RZ, PT ;  /* 0x000000ff0400720c */ /* 0x000fc80003f44270 */
[----:B------:R-:W-:Y:S01]  /*1e80*/  ISETP.GT.AND P1, PT, R3, RZ, P2 ;  /* 0x000000ff0300720c */ /* 0x000fe20001724270 */
[-C--:B0-----:R-:W-:Y:S02]  /*1e90*/  IMAD R12, R11, R98.reuse, RZ ;  /* 0x000000620b0c7224 */ /* 0x081fe400078e02ff */
[----:B------:R-:W-:-:S04]  /*1ea0*/  IMAD.WIDE.U32 R92, R105, R98, R6 ;  /* 0x00000062695c7225 */ /* 0x000fc800078e0006 */
[----:B------:R-:W-:-:S04]  /*1eb0*/  IMAD R5, R105, R99, R12 ;  /* 0x0000006369057224 */ /* 0x000fc800078e020c */
[----:B------:R-:W-:Y:S01]  /*1ec0*/  IMAD.IADD R107, R93, 0x1, R5 ;  /* 0x000000015d6b7824 */ /* 0x000fe200078e0205 */
[----:B------:R-:W-:Y:S06]  /*1ed0*/  @!P0 BRA `(.L_x_33) ;  /* 0x0000002c00288947 */ /* 0x000fec0003800000 */
[----:B------:R-:W0:Y:S01]  /*1ee0*/  LDC.64 R96, c[0x0][0x5b8] ;  /* 0x00016e00ff607b82 */ /* 0x000e220000000a00 */
[----:B------:R-:W-:-:S07]  /*1ef0*/  ULDC.64 UR4, c[0x0][0x5c0] ;  /* 0x0001700000047ab9 */ /* 0x000fce0000000a00 */
[----:B------:R-:W1:Y:S08]  /*1f00*/  LDC.64 R100, c[0x0][0x5b0] ;  /* 0x00016c00ff647b82 */ /* 0x000e700000000a00 */
[----:B------:R-:W2:Y:S01]  /*1f10*/  LDC.64 R102, c[0x0][0x5a8] ;  /* 0x00016a00ff667b82 */ /* 0x000ea20000000a00 */
[-C--:B0-----:R-:W-:Y:S02]  /*1f20*/  IMAD R6, R15, R96.reuse, RZ ;  /* 0x000000600f067224 */ /* 0x081fe400078e02ff */
[----:B------:R-:W-:-:S04]  /*1f30*/  IMAD.WIDE.U32 R94, R91, R96, R8 ;  /* 0x000000605b5e7225 */ /* 0x000fc800078e0008 */
[----:B------:R-:W-:Y:S02]  /*1f40*/  IMAD R93, R91, R97, R6 ;  /* 0x000000615b5d7224 */ /* 0x000fe400078e0206 */
[-C--:B-1----:R-:W-:Y:S02]  /*1f50*/  IMAD R10, R11, R100.reuse, RZ ;  /* 0x000000640b0a7224 */ /* 0x082fe400078e02ff */
[----:B------:R-:W-:Y:S02]  /*1f60*/  IMAD.IADD R13, R95, 0x1, R93 ;  /* 0x000000015f0d7824 */ /* 0x000fe400078e025d */
[----:B------:R-:W-:Y:S02]  /*1f70*/  IMAD.MOV.U32 R12, RZ, RZ, R94 ;  /* 0x000000ffff0c7224 */ /* 0x000fe400078e005e */
[C---:B------:R-:W-:Y:S02]  /*1f80*/  IMAD R97, R105.reuse, R101, R10 ;  /* 0x0000006569617224 */ /* 0x040fe400078e020a */
[----:B------:R-:W-:-:S04]  /*1f90*/  IMAD.WIDE.U32 R6, R105, R100, R12 ;  /* 0x0000006469067225 */ /* 0x000fc800078e000c */
[----:B------:R-:W-:Y:S01]  /*1fa0*/  IMAD.IADD R5, R7, 0x1, R97 ;  /* 0x0000000107057824 */ /* 0x000fe200078e0261 */
[----:B--2---:R-:W-:-:S04]  /*1fb0*/  LEA R14, P0, R6, R102, 0x1 ;  /* 0x00000066060e7211 */ /* 0x004fc800078008ff */
[----:B------:R-:W-:-:S05]  /*1fc0*/  LEA.HI.X R15, R6, R103, R5, 0x1, P0 ;  /* 0x00000067060f7211 */ /* 0x000fca00000f0c05 */
[----:B------:R0:W2:Y:S01]  /*1fd0*/  @P1 LDG.E.LTC128B.U16 R5, desc[UR36][R14.64] ;  /* 0x000000240e051981 */ /* 0x0000a2000c1e1520 */
[----:B------:R-:W-:Y:S01]  /*1fe0*/  IMAD.WIDE.U32 R6, R105, R100, R8 ;  /* 0x0000006469067225 */ /* 0x000fe200078e0008 */
[----:B------:R-:W-:Y:S03]  /*1ff0*/  BSSY B1, `(.L_x_34) ;  /* 0x0000013000017945 */ /* 0x000fe60003800000 */
[----:B------:R-:W-:Y:S02]  /*2000*/  IMAD.IADD R7, R97, 0x1, R7 ;  /* 0x0000000161077824 */ /* 0x000fe400078e0207 */
[----:B------:R-:W-:Y:S01]  /*2010*/  IMAD.WIDE.U32 R20, R91, R96, R6 ;  /* 0x000000605b147225 */ /* 0x000fe200078e0006 */
[----:B0-----:R-:W-:-:S03]  /*2020*/  SHF.L.U64.HI R15, R100, 0x3, R101 ;  /* 0x00000003640f7819 */ /* 0x001fc60000010265 */
[----:B------:R-:W-:Y:S01]  /*2030*/  IMAD.IADD R7, R93, 0x1, R21 ;  /* 0x000000015d077824 */ /* 0x000fe200078e0215 */
[----:B------:R-:W-:Y:S01]  /*2040*/  LEA R6, P4, R20, R102, 0x1 ;  /* 0x0000006614067211 */ /* 0x000fe200078808ff */
[----:B------:R-:W-:-:S03]  /*2050*/  IMAD.SHL.U32 R14, R100, 0x8, RZ ;  /* 0x00000008640e7824 */ /* 0x000fc600078e00ff */
[----:B------:R-:W-:Y:S01]  /*2060*/  LEA.HI.X R7, R20, R103, R7, 0x1, P4 ;  /* 0x0000006714077211 */ /* 0x000fe200020f0c07 */
[----:B--2---:R-:W-:-:S05]  /*2070*/  HADD2.F32 R10, -RZ, R5.H0_H0 ;  /* 0x20000005ff0a7230 */ /* 0x004fca0000004100 */
[----:B------:R-:W-:Y:S01]  /*2080*/  FMUL R11, R10, R89 ;  /* 0x000000590a0b7220 */ /* 0x000fe20000400000 */
[----:B------:R-:W-:-:S03]  /*2090*/  LEA R10, P0, R92, UR4, 0x1 ;  /* 0x000000045c0a7c11 */ /* 0x000fc6000f8008ff */
[----:B------:R-:W-:Y:S01]  /*20a0*/  FFMA R24, R24, R88, R11 ;  /* 0x0000005818187223 */ /* 0x000fe2000000000b */
[----:B------:R-:W-:Y:S02]  /*20b0*/  LEA.HI.X R11, R92, UR5, R107, 0x1, P0 ;  /* 0x000000055c0b7c11 */ /* 0x000fe400080f0c6b */
[----:B------:R-:W-:Y:S02]  /*20c0*/  ISETP.GT.AND P0, PT, R4, 0x1, PT ;  /* 0x000000010400780c */ /* 0x000fe40003f04270 */
[----:B------:R-:W-:Y:S02]  /*20d0*/  F2FP.F16.F32.PACK_AB R24, RZ, R24 ;  /* 0x00000018ff18723e */ /* 0x000fe400000000ff */
[----:B------:R-:W-:-:S03]  /*20e0*/  ISETP.GT.AND P3, PT, R3, RZ, P0 ;  /* 0x000000ff0300720c */ /* 0x000fc60000764270 */
[----:B------:R0:W-:Y:S10]  /*20f0*/  @P1 STG.E.U16 desc[UR36][R10.64], R24 ;  /* 0x000000180a001986 */ /* 0x0001f4000c101524 */
[----:B------:R-:W-:Y:S05]  /*2100*/  @!P3 BRA `(.L_x_35) ;  /* 0x000000000004b947 */ /* 0x000fea0003800000 */
[----:B------:R1:W5:Y:S02]  /*2110*/  LDG.E.LTC128B.U16 R5, desc[UR36][R6.64+0x2] ;  /* 0x0000022406057981 */ /* 0x000364000c1e1520 */
.L_x_35:
[----:B------:R-:W-:Y:S05]  /*2120*/  BSYNC B1 ;  /* 0x0000000000017941 */ /* 0x000fea0003800000 */
.L_x_34:
[----:B-----5:R-:W-:Y:S01]  /*2130*/  HADD2.F32 R12, -RZ, R5.H0_H0 ;  /* 0x20000005ff0c7230 */ /* 0x020fe20000004100 */
[----:B------:R-:W-:Y:S01]  /*2140*/  ISETP.GT.AND P2, PT, R3, 0x8, P2 ;  /* 0x000000080300780c */ /* 0x000fe20001744270 */
[----:B------:R-:W-:Y:S01]  /*2150*/  IMAD.WIDE.U32 R20, R105, R100, R14 ;  /* 0x0000006469147225 */ /* 0x000fe200078e000e */
[----:B0-----:R-:W-:-:S03]  /*2160*/  PRMT R24, R5, 0x7610, R24 ;  /* 0x0000761005187816 */ /* 0x001fc60000000018 */
[----:B------:R-:W-:Y:S01]  /*2170*/  FMUL R12, R12, R89 ;  /* 0x000000590c0c7220 */ /* 0x000fe20000400000 */
[----:B------:R-:W-:Y:S01]  /*2180*/  IMAD.IADD R97, R97, 0x1, R21 ;  /* 0x0000000161617824 */ /* 0x000fe200078e0215 */
[----:B------:R-:W-:Y:S02]  /*2190*/  IADD3 R94, P1, R94, R20, RZ ;  /* 0x000000145e5e7210 */ /* 0x000fe40007f3e0ff */
[----:B------:R-:W-:-:S03]  /*21a0*/  FFMA R12, R25, R88, R12 ;  /* 0x00000058190c7223 */ /* 0x000fc6000000000c */
[----:B------:R-:W-:Y:S01]  /*21b0*/  IMAD.X R13, R97, 0x1, R13, P1 ;  /* 0x00000001610d7824 */ /* 0x000fe200008e060d */
[C---:B------:R-:W-:Y:S02]  /*21c0*/  LEA R14, P1, R94.reuse, R102, 0x1 ;  /* 0x000000665e0e7211 */ /* 0x040fe400078208ff */
[----:B------:R-:W-:Y:S02]  /*21d0*/  F2FP.F16.F32.PACK_AB R12, RZ, R12 ;  /* 0x0000000cff0c723e */ /* 0x000fe400000000ff */
[----:B------:R-:W-:Y:S02]  /*21e0*/  LEA.HI.X R15, R94, R103, R13, 0x1, P1 ;  /* 0x000000675e0f7211 */ /* 0x000fe400008f0c0d */
[----:B------:R-:W-:-:S05]  /*21f0*/  PRMT R21, R12, 0x7610, R21 ;  /* 0x000076100c157816 */ /* 0x000fca0000000015 */
[----:B------:R0:W-:Y:S04]  /*2200*/  @P3 STG.E.U16 desc[UR36][R10.64+0x2], R21 ;  /* 0x000002150a003986 */ /* 0x0001e8000c101524 */
[----:B------:R-:W2:Y:S01]  /*2210*/  @P2 LDG.E.LTC128B.U16 R24, desc[UR36][R14.64] ;  /* 0x000000240e182981 */ /* 0x000ea2000c1e1520 */
[----:B------:R-:W-:Y:S01]  /*2220*/  IADD3 R20, P1, R8, R20, RZ ;  /* 0x0000001408147210 */ /* 0x000fe20007f3e0ff */
[----:B------:R-:W-:Y:S01]  /*2230*/  BSSY B1, `(.L_x_36) ;  /* 0x0000011000017945 */ /* 0x000fe20003800000 */
[C---:B------:R-:W-:Y:S02]  /*2240*/  SHF.L.U64.HI R13, R98.reuse, 0x4, R99 ;  /* 0x00000004620d7819 */ /* 0x040fe40000010263 */
[----:B------:R-:W-:Y:S01]  /*2250*/  ISETP.GT.AND P0, PT, R3, 0x8, P0 ;  /* 0x000000080300780c */ /* 0x000fe20000704270 */
[----:B0-----:R-:W-:Y:S01]  /*2260*/  IMAD.X R21, R9, 0x1, R97, P1 ;  /* 0x0000000109157824 */ /* 0x001fe200008e0661 */
[----:B------:R-:W-:Y:S01]  /*2270*/  LEA R12, P1, R98, R10, 0x4 ;  /* 0x0000000a620c7211 */ /* 0x000fe200078220ff */
[----:B------:R-:W-:-:S04]  /*2280*/  IMAD.WIDE.U32 R20, R91, R96, R20 ;  /* 0x000000605b147225 */ /* 0x000fc800078e0014 */
[----:B------:R-:W-:Y:S02]  /*2290*/  IMAD.X R13, R13, 0x1, R11, P1 ;  /* 0x000000010d0d7824 */ /* 0x000fe400008e060b */
[----:B------:R-:W-:Y:S02]  /*22a0*/  IMAD.IADD R9, R93, 0x1, R21 ;  /* 0x000000015d097824 */ /* 0x000fe400078e0215 */
[----:B--2---:R-:W-:-:S05]  /*22b0*/  HADD2.F32 R8, -RZ, R24.H0_H0 ;  /* 0x20000018ff087230 */ /* 0x004fca0000004100 */
[----:B------:R-:W-:Y:S01]  /*22c0*/  FMUL R5, R8, R89 ;  /* 0x0000005908057220 */ /* 0x000fe20000400000 */
[----:B------:R-:W-:-:S03]  /*22d0*/  LEA R8, P3, R20, R102, 0x1 ;  /* 0x0000006614087211 */ /* 0x000fc600078608ff */
[----:B------:R-:W-:Y:S01]  /*22e0*/  FFMA R5, R26, R88, R5 ;  /* 0x000000581a057223 */ /* 0x000fe20000000005 */
[----:B------:R-:W-:-:S04]  /*22f0*/  LEA.HI.X R9, R20, R103, R9, 0x1, P3 ;  /* 0x0000006714097211 */ /* 0x000fc800018f0c09 */
[----:B------:R-:W-:-:S05]  /*2300*/  F2FP.F16.F32.PACK_AB R5, RZ, R5 ;  /* 0x00000005ff05723e */ /* 0x000fca00000000ff */
[----:B------:R0:W-:Y:S01]  /*2310*/  @P2 STG.E.U16 desc[UR36][R12.64], R5 ;  /* 0x000000050c002986 */ /* 0x0001e2000c101524 */
[----:B------:R-:W-:Y:S05]  /*2320*/  @!P0 BRA `(.L_x_37) ;  /* 0x0000000000048947 */ /* 0x000fea0003800000 */
[----:B------:R2:W5:Y:S02]  /*2330*/  LDG.E.LTC128B.U16 R24, desc[UR36][R8.64+0x2] ;  /* 0x0000022408187981 */ /* 0x000564000c1e1520 */
.L_x_37:
[----:B------:R-:W-:Y:S05]  /*2340*/  BSYNC B1 ;  /* 0x0000000000017941 */ /* 0x000fea0003800000 */
.L_x_36:
[----:B-----5:R-:W-:Y:S01]  /*2350*/  HADD2.F32 R14, -RZ, R24.H0_H0 ;  /* 0x20000018ff0e7230 */ /* 0x020fe20000004100 */
[----:B------:R-:W-:Y:S01]  /*2360*/  ISETP.GT.AND P1, PT, R4, 0x8, PT ;  /* 0x000000080400780c */ /* 0x000fe20003f24270 */
[----:B------:R-:W-:Y:S03]  /*2370*/  BSSY B1, `(.L_x_38) ;  /* 0x0000008000017945 */ /* 0x000fe60003800000 */
[----:B------:R-:W-:Y:S01]  /*2380*/  FMUL R14, R14, R89 ;  /* 0x000000590e0e7220 */ /* 0x000fe20000400000 */
[----:B------:R-:W-:-:S03]  /*2390*/  ISETP.GT.AND P2, PT, R3, RZ, P1 ;  /* 0x000000ff0300720c */ /* 0x000fc60000f44270 */
[----:B------:R-:W-:-:S05]  /*23a0*/  FFMA R14, R27, R88, R14 ;  /* 0x000000581b0e7223 */ /* 0x000fca000000000e */
[----:B------:R-:W-:-:S05]  /*23b0*/  F2FP.F16.F32.PACK_AB R14, RZ, R14 ;  /* 0x0000000eff0e723e */ /* 0x000fca00000000ff */
[----:B------:R3:W-:Y:S01]  /*23c0*/  @P0 STG.E.U16 desc[UR36][R12.64+0x2], R14 ;  /* 0x0000020e0c000986 */ /* 0x0007e2000c101524 */
[----:B------:R-:W-:Y:S05]  /*23d0*/  @!P2 BRA `(.L_x_39) ;  /* 0x000000000004a947 */ /* 0x000fea0003800000 */
[----:B------:R4:W5:Y:S02]  /*23e0*/  LDG.E.LTC128B.U16 R24, desc[UR36][R6.64+0x10] ;  /* 0x0000102406187981 */ /* 0x000964000c1e1520 */
.L_x_39:
[----:B------:R-:W-:Y:S05]  /*23f0*/  BSYNC B1 ;  /* 0x0000000000017941 */ /* 0x000fea0003800000 */
.L_x_38:
[----:B---3-5:R-:W-:Y:S01]  /*2400*/  HADD2.F32 R14, -RZ, R24.H0_H0 ;  /* 0x20000018ff0e7230 */ /* 0x028fe20000004100 */
[----:B------:R-:W-:Y:S01]  /*2410*/  ISETP.GT.AND P0, PT, R4, 0x9, PT ;  /* 0x000000090400780c */ /* 0x000fe20003f04270 */
[----:B------:R-:W-:Y:S03]  /*2420*/  BSSY B1, `(.L_x_40) ;  /* 0x0000008000017945 */ /* 0x000fe60003800000 */
[----:B0-----:R-:W-:Y:S01]  /*2430*/  FMUL R5, R14, R89 ;  /* 0x000000590e057220 */ /* 0x001fe20000400000 */
[----:B------:R-:W-:-:S03]  /*2440*/  ISETP.GT.AND P3, PT, R3, RZ, P0 ;  /* 0x000000ff0300720c */ /* 0x000fc60000764270 */
[----:B------:R-:W-:-:S05]  /*2450*/  FFMA R5, R28, R88, R5 ;  /* 0x000000581c057223 */ /* 0x000fca0000000005 */
[----:B------:R-:W-:-:S05]  /*2460*/  F2FP.F16.F32.PACK_AB R5, RZ, R5 ;  /* 0x00000005ff05723e */ /* 0x000fca00000000ff */
[----:B------:R0:W-:Y:S01]  /*2470*/  @P2 STG.E.U16 desc[UR36][R10.64+0x10], R5 ;  /* 0x000010050a002986 */ /* 0x0001e2000c101524 */
[----:B------:R-:W-:Y:S05]  /*2480*/  @!P3 BRA `(.L_x_41) ;  /* 0x000000000004b947 */ /* 0x000fea0003800000 */
[----:B------:R3:W5:Y:S02]  /*2490*/  LDG.E.LTC128B.U16 R24, desc[UR36][R6.64+0x12] ;  /* 0x0000122406187981 */ /* 0x000764000c1e1520 */
.L_x_41:
[----:B------:R-:W-:Y:S05]  /*24a0*/  BSYNC B1 ;  /* 0x0000000000017941 */ /* 0x000fea0003800000 */
.L_x_40:
[----:B-----5:R-:W-:Y:S01]  /*24b0*/  HADD2.F32 R14, -RZ, R24.H0_H0 ;  /* 0x20000018ff0e7230 */ /* 0x020fe20000004100 */
[----:B------:R-:W-:Y:S01]  /*24c0*/  ISETP.GT.AND P1, PT, R3, 0x8, P1 ;  /* 0x000000080300780c */ /* 0x000fe20000f24270 */
[----:B------:R-:W-:Y:S03]  /*24d0*/  BSSY B1, `(.L_x_42) ;  /* 0x0000007000017945 */ /* 0x000fe60003800000 */
[----:B------:R-:W-:-:S04]  /*24e0*/  FMUL R14, R14, R89 ;  /* 0x000000590e0e7220 */ /* 0x000fc80000400000 */
[----:B------:R-:W-:-:S05]  /*24f0*/  FFMA R14, R29, R88, R14 ;  /* 0x000000581d0e7223 */ /* 0x000fca000000000e */
[----:B------:R-:W-:-:S05]  /*2500*/  F2FP.F16.F32.PACK_AB R14, RZ, R14 ;  /* 0x0000000eff0e723e */ /* 0x000fca00000000ff */
[----:B------:R0:W-:Y:S01]  /*2510*/  @P3 STG.E.U16 desc[UR36][R10.64+0x12], R14 ;  /* 0x0000120e0a003986 */ /* 0x0001e2000c101524 */
[----:B------:R-:W-:Y:S05]  /*2520*/  @!P1 BRA `(.L_x_43) ;  /* 0x0000000000049947 */ /* 0x000fea0003800000 */
[----:B------:R0:W5:Y:S02]  /*2530*/  LDG.E.LTC128B.U16 R24, desc[UR36][R8.64+0x10] ;  /* 0x0000102408187981 */ /* 0x000164000c1e1520 */
.L_x_43:
[----:B------:R-:W-:Y:S05]  /*2540*/  BSYNC B1 ;  /* 0x0000000000017941 */ /* 0x000fea0003800000 */
.L_x_42:
[----:B0----5:R-:W-:Y:S01]  /*2550*/  HADD2.F32 R14, -RZ, R24.H0_H0 ;  /* 0x20000018ff0e7230 */ /* 0x021fe20000004100 */
        /* <DEDUP_REMOVED lines=8> */
.L_x_45:
[----:B------:R-:W-:Y:S05]  /*25e0*/  BSYNC B1 ;  /* 0x0000000000017941 */ /* 0x000fea0003800000 */
.L_x_44:
        /* <DEDUP_REMOVED lines=10> */
.L_x_47:
[----:B------:R-:W-:Y:S05]  /*2690*/  BSYNC B1 ;  /* 0x0000000000017941 */ /* 0x000fea0003800000 */
.L_x_46:
[----:B0----5:R-:W-:Y:S01]  /*26a0*/  HADD2.F32 R14, -RZ, R24.H0_H0 ;  /* 0x20000018ff0e7230 */ /* 0x021fe20000004100 */
        /* <DEDUP_REMOVED lines=9> */
.L_x_49:
[----:B------:R-:W-:Y:S05]  /*2740*/  BSYNC B1 ;  /* 0x0000000000017941 */ /* 0x000fea0003800000 */
.L_x_48:
        /* <DEDUP_REMOVED lines=9> */
.L_x_51:
[----:B------:R-:W-:Y:S05]  /*27e0*/  BSYNC B1 ;  /* 0x0000000000017941 */ /* 0x000fea0003800000 */
.L_x_50:
        /* <DEDUP_REMOVED lines=9> */
.L_x_53:
[----:B------:R-:W-:Y:S05]  /*2880*/  BSYNC B1 ;  /* 0x0000000000017941 */ /* 0x000fea0003800000 */
.L_x_52:
        /* <DEDUP_REMOVED lines=10> */
.L_x_55:
[----:B------:R-:W-:Y:S05]  /*2930*/  BSYNC B1 ;  /* 0x0000000000017941 */ /* 0x000fea0003800000 */
.L_x_54:
        /* <DEDUP_REMOVED lines=10> */
.L_x_57:
[----:B------:R-:W-:Y:S05]  /*29e0*/  BSYNC B1 ;  /* 0x0000000000017941 */ /* 0x000fea0003800000 */
.L_x_56:
        /* <DEDUP_REMOVED lines=9> */
.L_x_59:
[----:B------:R-:W-:Y:S05]  /*2a80*/  BSYNC B1 ;  /* 0x0000000000017941 */ /* 0x000fea0003800000 */
.L_x_58:
        /* <DEDUP_REMOVED lines=9> */
.L_x_61:
[----:B------:R-:W-:Y:S05]  /*2b20*/  BSYNC B1 ;  /* 0x0000000000017941 */ /* 0x000fea0003800000 */
.L_x_60:
        /* <DEDUP_REMOVED lines=10> */
.L_x_63:
[----:B------:R-:W-:Y:S05]  /*2bd0*/  BSYNC B1 ;  /* 0x0000000000017941 */ /* 0x000fea0003800000 */
.L_x_62:
        /* <DEDUP_REMOVED lines=10> */
.L_x_65:
[----:B------:R-:W-:Y:S05]  /*2c80*/  BSYNC B1 ;  /* 0x0000000000017941 */ /* 0x000fea0003800000 */
.L_x_64:
        /* <DEDUP_REMOVED lines=9> */
.L_x_67:
[----:B------:R-:W-:Y:S05]  /*2d20*/  BSYNC B1 ;  /* 0x0000000000017941 */ /* 0x000fea0003800000 */
.L_x_66:
        /* <DEDUP_REMOVED lines=9> */
.L_x_69:
[----:B------:R-:W-:Y:S05]  /*2dc0*/  BSYNC B1 ;  /* 0x0000000000017941 */ /* 0x000fea0003800000 */
.L_x_68:
        /* <DEDUP_REMOVED lines=10> */
.L_x_71:
[----:B------:R-:W-:Y:S05]  /*2e70*/  BSYNC B1 ;  /* 0x0000000000017941 */ /* 0x000fea0003800000 */
.L_x_70:
        /* <DEDUP_REMOVED lines=10> */
.L_x_73:
[----:B------:R-:W-:Y:S05]  /*2f20*/  BSYNC B1 ;  /* 0x0000000000017941 */ /* 0x000fea0003800000 */
.L_x_72:
        /* <DEDUP_REMOVED lines=9> */
.L_x_75:
[----:B------:R-:W-:Y:S05]  /*2fc0*/  BSYNC B1 ;  /* 0x0000000000017941 */ /* 0x000fea0003800000 */
.L_x_74:
        /* <DEDUP_REMOVED lines=9> */
.L_x_77:
[----:B------:R-:W-:Y:S05]  /*3060*/  BSYNC B1 ;  /* 0x0000000000017941 */ /* 0x000fea0003800000 */
.L_x_76:
        /* <DEDUP_REMOVED lines=10> */
.L_x_79:
[----:B------:R-:W-:Y:S05]  /*3110*/  BSYNC B1 ;  /* 0x0000000000017941 */ /* 0x000fea0003800000 */
.L_x_78:
        /* <DEDUP_REMOVED lines=10> */
.L_x_81:
[----:B------:R-:W-:Y:S05]  /*31c0*/  BSYNC B1 ;  /* 0x0000000000017941 */ /* 0x000fea0003800000 */
.L_x_80:
        /* <DEDUP_REMOVED lines=9> */
.L_x_83:
[----:B------:R-:W-:Y:S05]  /*3260*/  BSYNC B1 ;  /* 0x0000000000017941 */ /* 0x000fea0003800000 */
.L_x_82:
        /* <DEDUP_REMOVED lines=9> */
.L_x_85:
[----:B------:R-:W-:Y:S05]  /*3300*/  BSYNC B1 ;  /* 0x0000000000017941 */ /* 0x000fea0003800000 */
.L_x_84:
        /* <DEDUP_REMOVED lines=10> */
.L_x_87:
[----:B------:R-:W-:Y:S05]  /*33b0*/  BSYNC B1 ;  /* 0x0000000000017941 */ /* 0x000fea0003800000 */
.L_x_86:
        /* <DEDUP_REMOVED lines=10> */
.L_x_89:
[----:B------:R-:W-:Y:S05]  /*3460*/  BSYNC B1 ;  /* 0x0000000000017941 */ /* 0x000fea0003800000 */
.L_x_88:
        /* <DEDUP_REMOVED lines=9> */
.L_x_91:
[----:B------:R-:W-:Y:S05]  /*3500*/  BSYNC B1 ;  /* 0x0000000000017941 */ /* 0x000fea0003800000 */
.L_x_90:
        /* <DEDUP_REMOVED lines=9> */
.L_x_93:
[----:B------:R-:W-:Y:S05]  /*35a0*/  BSYNC B1 ;  /* 0x0000000000017941 */ /* 0x000fea0003800000 */
.L_x_92:
        /* <DEDUP_REMOVED lines=10> */
.L_x_95:
[----:B------:R-:W-:Y:S05]  /*3650*/  BSYNC B1 ;  /* 0x0000000000017941 */ /* 0x000fea0003800000 */
.L_x_94:
        /* <DEDUP_REMOVED lines=10> */
.L_x_97:
[----:B------:R-:W-:Y:S05]  /*3700*/  BSYNC B1 ;  /* 0x0000000000017941 */ /* 0x000fea0003800000 */
.L_x_96:
        /* <DEDUP_REMOVED lines=9> */
.L_x_99:
[----:B------:R-:W-:Y:S05]  /*37a0*/  BSYNC B1 ;  /* 0x0000000000017941 */ /* 0x000fea0003800000 */
.L_x_98:
        /* <DEDUP_REMOVED lines=9> */
.L_x_101:
[----:B------:R-:W-:Y:S05]  /*3840*/  BSYNC B1 ;  /* 0x0000000000017941 */ /* 0x000fea0003800000 */
.L_x_100:
        /* <DEDUP_REMOVED lines=10> */
.L_x_103:
[----:B------:R-:W-:Y:S05]  /*38f0*/  BSYNC B1 ;  /* 0x0000000000017941 */ /* 0x000fea0003800000 */
.L_x_102:
        /* <DEDUP_REMOVED lines=10> */
.L_x_105:
[----:B------:R-:W-:Y:S05]  /*39a0*/  BSYNC B1 ;  /* 0x0000000000017941 */ /* 0x000fea0003800000 */
.L_x_104:
        /* <DEDUP_REMOVED lines=9> */
.L_x_107:
[----:B------:R-:W-:Y:S05]  /*3a40*/  BSYNC B1 ;  /* 0x0000000000017941 */ /* 0x000fea0003800000 */
.L_x_106:
        /* <DEDUP_REMOVED lines=9> */
.L_x_109:
[----:B------:R-:W-:Y:S05]  /*3ae0*/  BSYNC B1 ;  /* 0x0000000000017941 */ /* 0x000fea0003800000 */
.L_x_108:
        /* <DEDUP_REMOVED lines=10> */
.L_x_111:
[----:B------:R-:W-:Y:S05]  /*3b90*/  BSYNC B1 ;  /* 0x0000000000017941 */ /* 0x000fea0003800000 */
.L_x_110:
        /* <DEDUP_REMOVED lines=10> */
.L_x_113:
[----:B------:R-:W-:Y:S05]  /*3c40*/  BSYNC B1 ;  /* 0x0000000000017941 */ /* 0x000fea0003800000 */
.L_x_112:
        /* <DEDUP_REMOVED lines=9> */
.L_x_115:
[----:B------:R-:W-:Y:S05]  /*3ce0*/  BSYNC B1 ;  /* 0x0000000000017941 */ /* 0x000fea0003800000 */
.L_x_114:
        /* <DEDUP_REMOVED lines=9> */
.L_x_117:
[----:B------:R-:W-:Y:S05]  /*3d80*/  BSYNC B1 ;  /* 0x0000000000017941 */ /* 0x000fea0003800000 */
.L_x_116:
        /* <DEDUP_REMOVED lines=10> */
.L_x_119:
[----:B------:R-:W-:Y:S05]  /*3e30*/  BSYNC B1 ;  /* 0x0000000000017941 */ /* 0x000fea0003800000 */
.L_x_118:
        /* <DEDUP_REMOVED lines=10> */
.L_x_121:
[----:B------:R-:W-:Y:S05]  /*3ee0*/  BSYNC B1 ;  /* 0x0000000000017941 */ /* 0x000fea0003800000 */
.L_x_120:
        /* <DEDUP_REMOVED lines=9> */
.L_x_123:
[----:B------:R-:W-:Y:S05]  /*3f80*/  BSYNC B1 ;  /* 0x0000000000017941 */ /* 0x000fea0003800000 */
.L_x_122:
        /* <DEDUP_REMOVED lines=9> */
.L_x_125:
[----:B------:R-:W-:Y:S05]  /*4020*/  BSYNC B1 ;  /* 0x0000000000017941 */ /* 0x000fea0003800000 */
.L_x_124:
        /* <DEDUP_REMOVED lines=10> */
.L_x_127:
[----:B------:R-:W-:Y:S05]  /*40d0*/  BSYNC B1 ;  /* 0x0000000000017941 */ /* 0x000fea0003800000 */
.L_x_126:
        /* <DEDUP_REMOVED lines=10> */
.L_x_129:
[----:B------:R-:W-:Y:S05]  /*4180*/  BSYNC B1 ;  /* 0x0000000000017941 */ /* 0x000fea0003800000 */
.L_x_128:
        /* <DEDUP_REMOVED lines=9> */
.L_x_131:
[----:B------:R-:W-:Y:S05]  /*4220*/  BSYNC B1 ;  /* 0x0000000000017941 */ /* 0x000fea0003800000 */
.L_x_130:
        /* <DEDUP_REMOVED lines=9> */
.L_x_133:
[----:B------:R-:W-:Y:S05]  /*42c0*/  BSYNC B1 ;  /* 0x0000000000017941 */ /* 0x000fea0003800000 */
.L_x_132:
        /* <DEDUP_REMOVED lines=10> */
.L_x_135:
[----:B------:R-:W-:Y:S05]  /*4370*/  BSYNC B1 ;  /* 0x0000000000017941 */ /* 0x000fea0003800000 */
.L_x_134:
        /* <DEDUP_REMOVED lines=10> */
.L_x_137:
[----:B------:R-:W-:Y:S05]  /*4420*/  BSYNC B1 ;  /* 0x0000000000017941 */ /* 0x000fea0003800000 */
.L_x_136:
        /* <DEDUP_REMOVED lines=9> */
.L_x_139:
[----:B------:R-:W-:Y:S05]  /*44c0*/  BSYNC B1 ;  /* 0x0000000000017941 */ /* 0x000fea0003800000 */
.L_x_138:
        /* <DEDUP_REMOVED lines=9> */
.L_x_141:
[----:B------:R-:W-:Y:S05]  /*4560*/  BSYNC B1 ;  /* 0x0000000000017941 */ /* 0x000fea0003800000 */
.L_x_140:
        /* <DEDUP_REMOVED lines=10> */
.L_x_143:
[----:B------:R-:W-:Y:S05]  /*4610*/  BSYNC B1 ;  /* 0x0000000000017941 */ /* 0x000fea0003800000 */
.L_x_142:
        /* <DEDUP_REMOVED lines=10> */
.L_x_145:
[----:B------:R-:W-:Y:S05]  /*46c0*/  BSYNC B1 ;  /* 0x0000000000017941 */ /* 0x000fea0003800000 */
.L_x_144:
        /* <DEDUP_REMOVED lines=9> */
.L_x_147:
[----:B------:R-:W-:Y:S05]  /*4760*/  BSYNC B1 ;  /* 0x0000000000017941 */ /* 0x000fea0003800000 */
.L_x_146:
        /* <DEDUP_REMOVED lines=9> */
.L_x_149:
[----:B------:R-:W-:Y:S05]  /*4800*/  BSYNC B1 ;  /* 0x0000000000017941 */ /* 0x000fea0003800000 */
.L_x_148:
        /* <DEDUP_REMOVED lines=10> */
.L_x_151:
[----:B------:R-:W-:Y:S05]  /*48b0*/  BSYNC B1 ;  /* 0x0000000000017941 */ /* 0x000fea0003800000 */
.L_x_150:
[----:B0----5:R-:W-:Y:S01]  /*48c0*/  HADD2.F32 R14, -RZ, R24.H0_H0 ;  /* 0x20000018ff0e7230 */ /* 0x021fe20000004100 */
[----:B------:R-:W-:Y:S01]  /*48d0*/  ISETP.GT.AND P0, PT, R4, 0x79, PT ;  /* 0x000000790400780c */ /* 0x000fe20003f04270 */
[----:B------:R-:W-:Y:S01]  /*48e0*/  @P2 IMAD.MOV.U32 R4, RZ, RZ, R10 ;  /* 0x000000ffff042224 */ /* 0x000fe200078e000a */
[----:B------:R-:W-:Y:S02]  /*48f0*/  BSSY B1, `(.L_x_152) ;  /* 0x000000a000017945 */ /* 0x000fe40003800000 */
[----:B------:R-:W-:Y:S01]  /*4900*/  FMUL R5, R14, R89 ;  /* 0x000000590e057220 */ /* 0x000fe20000400000 */
[----:B------:R-:W-:-:S03]  /*4910*/  ISETP.GT.AND P3, PT, R3, RZ, P0 ;  /* 0x000000ff0300720c */ /* 0x000fc60000764270 */
[----:B------:R-:W-:-:S05]  /*4920*/  FFMA R5, R84, R88, R5 ;  /* 0x0000005854057223 */ /* 0x000fca0000000005 */
[----:B------:R-:W-:-:S04]  /*4930*/  F2FP.F16.F32.PACK_AB R5, RZ, R5 ;  /* 0x00000005ff05723e */ /* 0x000fc800000000ff */
[----:B------:R-:W-:Y:S01]  /*4940*/  PRMT R14, R5, 0x7610, R14 ;  /* 0x00007610050e7816 */ /* 0x000fe2000000000e */
[----:B------:R-:W-:-:S05]  /*4950*/  @P2 IMAD.MOV.U32 R5, RZ, RZ, R11 ;  /* 0x000000ffff052224 */ /* 0x000fca00078e000b */
[----:B------:R0:W-:Y:S01]  /*4960*/  @P2 STG.E.U16 desc[UR36][R4.64+0xf0], R14 ;  /* 0x0000f00e04002986 */ /* 0x0001e2000c101524 */
[----:B------:R-:W-:Y:S05]  /*4970*/  @!P3 BRA `(.L_x_153) ;  /* 0x000000000004b947 */ /* 0x000fea0003800000 */
[----:B------:R0:W5:Y:S02]  /*4980*/  LDG.E.LTC128B.U16 R24, desc[UR36][R6.64+0xf2] ;  /* 0x0000f22406187981 */ /* 0x000164000c1e1520 */
.L_x_153:
[----:B------:R-:W-:Y:S05]  /*4990*/  BSYNC B1 ;  /* 0x0000000000017941 */ /* 0x000fea0003800000 */
.L_x_152:
        /* <DEDUP_REMOVED lines=9> */
.L_x_155:
[----:B------:R-:W-:Y:S05]  /*4a30*/  BSYNC B1 ;  /* 0x0000000000017941 */ /* 0x000fea0003800000 */
.L_x_154:
[----:B0----5:R-:W-:Y:S01]  /*4a40*/  HADD2.F32 R4, -RZ, R24.H0_H0 ;  /* 0x20000018ff047230 */ /* 0x021fe20000004100 */
[----:B------:R-:W-:Y:S01]  /*4a50*/  ISETP.GT.AND P0, PT, R3, 0x8, P0 ;  /* 0x000000080300780c */ /* 0x000fe20000704270 */
[----:B------:R-:W-:Y:S03]  /*4a60*/  BSSY B1, `(.L_x_156) ;  /* 0x000000a000017945 */ /* 0x000fe60003800000 */
[----:B------:R-:W-:Y:S01]  /*4a70*/  FMUL R5, R4, R89 ;  /* 0x0000005904057220 */ /* 0x000fe20000400000 */
[----:B------:R-:W-:-:S03]  /*4a80*/  @P1 IMAD.MOV.U32 R4, RZ, RZ, R12 ;  /* 0x000000ffff041224 */ /* 0x000fc600078e000c */
[----:B------:R-:W-:-:S05]  /*4a90*/  FFMA R5, R86, R88, R5 ;  /* 0x0000005856057223 */ /* 0x000fca0000000005 */
[----:B------:R-:W-:-:S04]  /*4aa0*/  F2FP.F16.F32.PACK_AB R5, RZ, R5 ;  /* 0x00000005ff05723e */ /* 0x000fc800000000ff */
[----:B-1-34-:R-:W-:Y:S01]  /*4ab0*/  PRMT R6, R5, 0x7610, R6 ;  /* 0x0000761005067816 */ /* 0x01afe20000000006 */
[----:B------:R-:W-:-:S05]  /*4ac0*/  @P1 IMAD.MOV.U32 R5, RZ, RZ, R13 ;  /* 0x000000ffff051224 */ /* 0x000fca00078e000d */
[----:B------:R0:W-:Y:S01]  /*4ad0*/  @P1 STG.E.U16 desc[UR36][R4.64+0xf0], R6 ;  /* 0x0000f00604001986 */ /* 0x0001e2000c101524 */
[----:B------:R-:W-:Y:S05]  /*4ae0*/  @!P0 BRA `(.L_x_157) ;  /* 0x0000000000048947 */ /* 0x000fea0003800000 */
[----:B------:R1:W5:Y:S02]  /*4af0*/  LDG.E.LTC128B.U16 R24, desc[UR36][R8.64+0xf2] ;  /* 0x0000f22408187981 */ /* 0x000364000c1e1520 */
.L_x_157:
[----:B------:R-:W-:Y:S05]  /*4b00*/  BSYNC B1 ;  /* 0x0000000000017941 */ /* 0x000fea0003800000 */
.L_x_156:
[----:B------:R-:W-:Y:S05]  /*4b10*/  @!P0 BRA `(.L_x_158) ;  /* 0x0000001000e88947 */ /* 0x000fea0003800000 */
[----:B-----5:R-:W-:-:S05]  /*4b20*/  HADD2.F32 R24, -RZ, R24.H0_H0 ;  /* 0x20000018ff187230 */ /* 0x020fca0000004100 */
[----:B------:R-:W-:-:S04]  /*4b30*/  FMUL R24, R24, R89 ;  /* 0x0000005918187220 */ /* 0x000fc80000400000 */
[----:B------:R-:W-:-:S05]  /*4b40*/  FFMA R24, R87, R88, R24 ;  /* 0x0000005857187223 */ /* 0x000fca0000000018 */
[----:B------:R-:W-:-:S05]  /*4b50*/  F2FP.F16.F32.PACK_AB R24, RZ, R24 ;  /* 0x00000018ff18723e */ /* 0x000fca00000000ff */
[----:B------:R3:W-:Y:S01]  /*4b60*/  STG.E.U16 desc[UR36][R12.64+0xf2], R24 ;  /* 0x0000f2180c007986 */ /* 0x0007e2000c101524 */
[----:B------:R-:W-:Y:S05]  /*4b70*/  BRA `(.L_x_158) ;  /* 0x0000001000d07947 */ /* 0x000fea0003800000 */
.L_x_33:
[----:B------:R-:W-:Y:S01]  /*4b80*/  ISETP.GT.AND P0, PT, R4, 0x1, PT ;  /* 0x000000010400780c */ /* 0x000fe20003f04270 */
[----:B------:R-:W-:Y:S01]  /*4b90*/  ULDC.64 UR4, c[0x0][0x5c0] ;  /* 0x0001700000047ab9 */ /* 0x000fe20000000a00 */
[-C--:B------:R-:W-:Y:S01]  /*4ba0*/  FMUL R24, R24, R88.reuse ;  /* 0x0000005818187220 */ /* 0x080fe20000400000 */
[-C--:B------:R-:W-:Y:S01]  /*4bb0*/  FMUL R25, R25, R88.reuse ;  /* 0x0000005819197220 */ /* 0x080fe20000400000 */
[----:B------:R-:W-:Y:S01]  /*4bc0*/  ISETP.GT.AND P3, PT, R3, RZ, P0 ;  /* 0x000000ff0300720c */ /* 0x000fe20000764270 */
[-C--:B------:R-:W-:Y:S01]  /*4bd0*/  FMUL R26, R26, R88.reuse ;  /* 0x000000581a1a7220 */ /* 0x080fe20000400000 */
[----:B------:R-:W-:Y:S01]  /*4be0*/  LEA R6, P4, R92, UR4, 0x1 ;  /* 0x000000045c067c11 */ /* 0x000fe2000f8808ff */
[----:B------:R-:W-:Y:S01]  /*4bf0*/  FMUL R27, R27, R88 ;  /* 0x000000581b1b7220 */ /* 0x000fe20000400000 */
[----:B------:R-:W-:Y:S01]  /*4c00*/  F2FP.F16.F32.PACK_AB R24, RZ, R24 ;  /* 0x00000018ff18723e */ /* 0x000fe200000000ff */
[-C--:B------:R-:W-:Y:S01]  /*4c10*/  FMUL R28, R28, R88.reuse ;  /* 0x000000581c1c7220 */ /* 0x080fe20000400000 */
[----:B------:R-:W-:Y:S01]  /*4c20*/  LEA.HI.X R7, R92, UR5, R107, 0x1, P4 ;  /* 0x000000055c077c11 */ /* 0x000fe2000a0f0c6b */
[-C--:B------:R-:W-:Y:S01]  /*4c30*/  FMUL R29, R29, R88.reuse ;  /* 0x000000581d1d7220 */ /* 0x080fe20000400000 */
[----:B------:R-:W-:Y:S01]  /*4c40*/  F2FP.F16.F32.PACK_AB R25, RZ, R25 ;  /* 0x00000019ff19723e */ /* 0x000fe200000000ff */
[-C--:B------:R-:W-:Y:S01]  /*4c50*/  FMUL R30, R30, R88.reuse ;  /* 0x000000581e1e7220 */ /* 0x080fe20000400000 */
[----:B------:R-:W-:Y:S01]  /*4c60*/  SHF.L.U64.HI R99, R98, 0x4, R99 ;  /* 0x0000000462637819 */ /* 0x000fe20000010263 */
[----:B------:R-:W-:Y:S01]  /*4c70*/  @P1 STG.E.U16 desc[UR36][R6.64], R24 ;  /* 0x0000001806001986 */ /* 0x000fe2000c101524 */
[----:B------:R-:W-:Y:S01]  /*4c80*/  ISETP.GT.AND P1, PT, R4, 0x8, PT ;  /* 0x000000080400780c */ /* 0x000fe20003f24270 */
[----:B------:R-:W-:Y:S01]  /*4c90*/  FMUL R31, R31, R88 ;  /* 0x000000581f1f7220 */ /* 0x000fe20000400000 */
[C---:B------:R-:W-:Y:S01]  /*4ca0*/  ISETP.GT.AND P4, PT, R3.reuse, 0x8, P0 ;  /* 0x000000080300780c */ /* 0x040fe20000784270 */
[----:B------:R-:W-:Y:S01]  /*4cb0*/  @P3 STG.E.U16 desc[UR36][R6.64+0x2], R25 ;  /* 0x0000021906003986 */ /* 0x000fe2000c101524 */
[----:B------:R-:W-:Y:S01]  /*4cc0*/  LEA R8, P3, R98, R6, 0x4 ;  /* 0x0000000662087211 */ /* 0x000fe200078620ff */
[-C--:B------:R-:W-:Y:S01]  /*4cd0*/  FMUL R32, R32, R88.reuse ;  /* 0x0000005820207220 */ /* 0x080fe20000400000 */
[----:B------:R-:W-:Y:S01]  /*4ce0*/  ISETP.GT.AND P2, PT, R3, 0x8, P2 ;  /* 0x000000080300780c */ /* 0x000fe20001744270 */
[-C--:B------:R-:W-:Y:S01]  /*4cf0*/  FMUL R33, R33, R88.reuse ;  /* 0x0000005821217220 */ /* 0x080fe20000400000 */
[----:B------:R-:W-:Y:S01]  /*4d00*/  ISETP.GT.AND P0, PT, R4, 0x9, PT ;  /* 0x000000090400780c */ /* 0x000fe20003f04270 */
[----:B------:R-:W-:Y:S01]  /*4d10*/  IMAD.X R9, R99, 0x1, R7, P3 ;  /* 0x0000000163097824 */ /* 0x000fe200018e0607 */
[C---:B------:R-:W-:Y:S01]  /*4d20*/  ISETP.GT.AND P5, PT, R3.reuse, RZ, P1 ;  /* 0x000000ff0300720c */ /* 0x040fe20000fa4270 */
[-C--:B------:R-:W-:Y:S01]  /*4d30*/  FMUL R34, R34, R88.reuse ;  /* 0x0000005822227220 */ /* 0x080fe20000400000 */
[----:B------:R-:W-:Y:S01]  /*4d40*/  ISETP.GT.AND P3, PT, R3, RZ, P0 ;  /* 0x000000ff0300720c */ /* 0x000fe20000764270 */
[----:B------:R-:W-:Y:S01]  /*4d50*/  FMUL R35, R35, R88 ;  /* 0x0000005823237220 */ /* 0x000fe20000400000 */
[----:B------:R-:W-:Y:S01]  /*4d60*/  F2FP.F16.F32.PACK_AB R26, RZ, R26 ;  /* 0x0000001aff1a723e */ /* 0x000fe200000000ff */
[-C--:B------:R-:W-:Y:S01]  /*4d70*/  FMUL R36, R36, R88.reuse ;  /* 0x0000005824247220 */ /* 0x080fe20000400000 */
[----:B------:R-:W-:Y:S01]  /*4d80*/  F2FP.F16.F32.PACK_AB R27, RZ, R27 ;  /* 0x0000001bff1b723e */ /* 0x000fe200000000ff */
[----:B------:R-:W-:Y:S01]  /*4d90*/  FMUL R37, R37, R88 ;  /* 0x0000005825257220 */ /* 0x000fe20000400000 */
[----:B------:R-:W-:Y:S01]  /*4da0*/  F2FP.F16.F32.PACK_AB R28, RZ, R28 ;  /* 0x0000001cff1c723e */ /* 0x000fe200000000ff */
[----:B------:R-:W-:Y:S01]  /*4db0*/  @P2 STG.E.U16 desc[UR36][R8.64], R26 ;  /* 0x0000001a08002986 */ /* 0x000fe2000c101524 */
[----:B------:R-:W-:Y:S01]  /*4dc0*/  F2FP.F16.F32.PACK_AB R29, RZ, R29 ;  /* 0x0000001dff1d723e */ /* 0x000fe200000000ff */
[-C--:B------:R-:W-:Y:S01]  /*4dd0*/  FMUL R38, R38, R88.reuse ;  /* 0x0000005826267220 */ /* 0x080fe20000400000 */
[----:B------:R-:W-:Y:S01]  /*4de0*/  ISETP.GT.AND P2, PT, R3, 0x8, P1 ;  /* 0x000000080300780c */ /* 0x000fe20000f44270 */
[----:B------:R-:W-:Y:S01]  /*4df0*/  @P4 STG.E.U16 desc[UR36][R8.64+0x2], R27 ;  /* 0x0000021b08004986 */ /* 0x000fe2000c101524 */
[----:B------:R-:W-:Y:S01]  /*4e00*/  ISETP.GT.AND P1, PT, R4, 0x10, PT ;  /* 0x000000100400780c */ /* 0x000fe20003f24270 */
[----:B------:R-:W-:Y:S01]  /*4e10*/  FMUL R39, R39, R88 ;  /* 0x0000005827277220 */ /* 0x000fe20000400000 */
[----:B------:R-:W-:Y:S01]  /*4e20*/  F2FP.F16.F32.PACK_AB R30, RZ, R30 ;  /* 0x0000001eff1e723e */ /* 0x000fe200000000ff */
[----:B------:R-:W-:Y:S01]  /*4e30*/  @P5 STG.E.U16 desc[UR36][R6.64+0x10], R28 ;  /* 0x0000101c06005986 */ /* 0x000fe2000c101524 */
[C---:B------:R-:W-:Y:S01]  /*4e40*/  ISETP.GT.AND P4, PT, R3.reuse, RZ, P1 ;  /* 0x000000ff0300720c */ /* 0x040fe20000f84270 */
[-C--:B------:R-:W-:Y:S01]  /*4e50*/  FMUL R40, R40, R88.reuse ;  /* 0x0000005828287220 */ /* 0x080fe20000400000 */
[----:B------:R-:W-:Y:S01]  /*4e60*/  F2FP.F16.F32.PACK_AB R31, RZ, R31 ;  /* 0x0000001fff1f723e */ /* 0x000fe200000000ff */
[----:B------:R-:W-:Y:S01]  /*4e70*/  @P3 STG.E.U16 desc[UR36][R6.64+0x12], R29 ;  /* 0x0000121d06003986 */ /* 0x000fe2000c101524 */
[----:B------:R-:W-:Y:S01]  /*4e80*/  ISETP.GT.AND P3, PT, R3, 0x8, P0 ;  /* 0x000000080300780c */ /* 0x000fe20000764270 */
[----:B------:R-:W-:Y:S01]  /*4e90*/  FMUL R41, R41, R88 ;  /* 0x0000005829297220 */ /* 0x000fe20000400000 */
[----:B------:R-:W-:Y:S01]  /*4ea0*/  ISETP.GT.AND P0, PT, R4, 0x11, PT ;  /* 0x000000110400780c */ /* 0x000fe20003f04270 */
[----:B------:R-:W-:Y:S01]  /*4eb0*/  @P2 STG.E.U16 desc[UR36][R8.64+0x10], R30 ;  /* 0x0000101e08002986 */ /* 0x000fe2000c101524 */
[----:B------:R-:W-:Y:S01]  /*4ec0*/  F2FP.F16.F32.PACK_AB R32, RZ, R32 ;  /* 0x00000020ff20723e */ /* 0x000fe200000000ff */
[-C--:B------:R-:W-:Y:S01]  /*4ed0*/  FMUL R42, R42, R88.reuse ;  /* 0x000000582a2a7220 */ /* 0x080fe20000400000 */
[----:B------:R-:W-:Y:S01]  /*4ee0*/  ISETP.GT.AND P5, PT, R3, RZ, P0 ;  /* 0x000000ff0300720c */ /* 0x000fe200007a4270 */
[-C--:B------:R-:W-:Y:S01]  /*4ef0*/  FMUL R43, R43, R88.reuse ;  /* 0x000000582b2b7220 */ /* 0x080fe20000400000 */
[----:B------:R-:W-:Y:S01]  /*4f00*/  ISETP.GT.AND P2, PT, R3, 0x8, P1 ;  /* 0x000000080300780c */ /* 0x000fe20000f44270 */
[-C--:B------:R-:W-:Y:S01]  /*4f10*/  FMUL R44, R44, R88.reuse ;  /* 0x000000582c2c7220 */ /* 0x080fe20000400000 */
[----:B------:R-:W-:Y:S01]  /*4f20*/  ISETP.GT.AND P1, PT, R4, 0x18, PT ;  /* 0x000000180400780c */ /* 0x000fe20003f24270 */
[-C--:B------:R-:W-:Y:S01]  /*4f30*/  FMUL R45, R45, R88.reuse ;  /* 0x000000582d2d7220 */ /* 0x080fe20000400000 */
[----:B------:R-:W-:Y:S01]  /*4f40*/  F2FP.F16.F32.PACK_AB R33, RZ, R33 ;  /* 0x00000021ff21723e */ /* 0x000fe200000000ff */
[----:B------:R-:W-:Y:S01]  /*4f50*/  @P3 STG.E.U16 desc[UR36][R8.64+0x12], R31 ;  /* 0x0000121f08003986 */ /* 0x000fe2000c101524 */
[C---:B------:R-:W-:Y:S01]  /*4f60*/  ISETP.GT.AND P3, PT, R3.reuse, 0x8, P0 ;  /* 0x000000080300780c */ /* 0x040fe20000764270 */
[-C--:B------:R-:W-:Y:S01]  /*4f70*/  FMUL R46, R46, R88.reuse ;  /* 0x000000582e2e7220 */ /* 0x080fe20000400000 */
[----:B------:R-:W-:Y:S01]  /*4f80*/  ISETP.GT.AND P0, PT, R4, 0x19, PT ;  /* 0x000000190400780c */ /* 0x000fe20003f04270 */
[----:B------:R-:W-:Y:S01]  /*4f90*/  @P4 STG.E.U16 desc[UR36][R6.64+0x20], R32 ;  /* 0x0000202006004986 */ /* 0x000fe2000c101524 */
[----:B------:R-:W-:Y:S01]  /*4fa0*/  ISETP.GT.AND P4, PT, R3, RZ, P1 ;  /* 0x000000ff0300720c */ /* 0x000fe20000f84270 */
[----:B------:R-:W-:Y:S01]  /*4fb0*/  FMUL R47, R47, R88 ;  /* 0x000000582f2f7220 */ /* 0x000fe20000400000 */
[----:B------:R-:W-:Y:S01]  /*4fc0*/  F2FP.F16.F32.PACK_AB R34, RZ, R34 ;  /* 0x00000022ff22723e */ /* 0x000fe200000000ff */
[----:B------:R-:W-:Y:S01]  /*4fd0*/  @P5 STG.E.U16 desc[UR36][R6.64+0x22], R33 ;  /* 0x0000222106005986 */ /* 0x000fe2000c101524 */
[----:B------:R-:W-:Y:S01]  /*4fe0*/  ISETP.GT.AND P5, PT, R3, RZ, P0 ;  /* 0x000000ff0300720c */ /* 0x000fe200007a4270 */
[----:B------:R-:W-:Y:S01]  /*4ff0*/  FMUL R48, R48, R88 ;  /* 0x0000005830307220 */ /* 0x000fe20000400000 */
[----:B------:R-:W-:Y:S01]  /*5000*/  F2FP.F16.F32.PACK_AB R35, RZ, R35 ;  /* 0x00000023ff23723e */ /* 0x000fe200000000ff */
[----:B------:R-:W-:Y:S01]  /*5010*/  @P2 STG.E.U16 desc[UR36][R8.64+0x20], R34 ;  /* 0x0000202208002986 */ /* 0x000fe2000c101524 */
[----:B------:R-:W-:Y:S01]  /*5020*/  F2FP.F16.F32.PACK_AB R36, RZ, R36 ;  /* 0x00000024ff24723e */ /* 0x000fe200000000ff */
[-C--:B------:R-:W-:Y:S01]  /*5030*/  FMUL R49, R49, R88.reuse ;  /* 0x0000005831317220 */ /* 0x080fe20000400000 */
[C---:B------:R-:W-:Y:S01]  /*5040*/  ISETP.GT.AND P2, PT, R3.reuse, 0x8, P1 ;  /* 0x000000080300780c */ /* 0x040fe20000f44270 */
[----:B------:R-:W-:Y:S01]  /*5050*/  @P3 STG.E.U16 desc[UR36][R8.64+0x22], R35 ;  /* 0x0000222308003986 */ /* 0x000fe2000c101524 */
[----:B------:R-:W-:Y:S01]  /*5060*/  ISETP.GT.AND P1, PT, R4, 0x20, PT ;  /* 0x000000200400780c */ /* 0x000fe20003f24270 */
[-C--:B------:R-:W-:Y:S01]  /*5070*/  FMUL R50, R50, R88.reuse ;  /* 0x0000005832327220 */ /* 0x080fe20000400000 */
[----:B------:R-:W-:Y:S01]  /*5080*/  F2FP.F16.F32.PACK_AB R37, RZ, R37 ;  /* 0x00000025ff25723e */ /* 0x000fe200000000ff */
[----:B------:R-:W-:Y:S01]  /*5090*/  @P4 STG.E.U16 desc[UR36][R6.64+0x30], R36 ;  /* 0x0000302406004986 */ /* 0x000fe2000c101524 */
[----:B------:R-:W-:Y:S01]  /*50a0*/  ISETP.GT.AND P3, PT, R3, 0x8, P0 ;  /* 0x000000080300780c */ /* 0x000fe20000764270 */
[-C--:B------:R-:W-:Y:S01]  /*50b0*/  FMUL R51, R51, R88.reuse ;  /* 0x0000005833337220 */ /* 0x080fe20000400000 */
[----:B------:R-:W-:Y:S01]  /*50c0*/  ISETP.GT.AND P0, PT, R4, 0x21, PT ;  /* 0x000000210400780c */ /* 0x000fe20003f04270 */
[----:B------:R-:W-:Y:S01]  /*50d0*/  @P5 STG.E.U16 desc[UR36][R6.64+0x32], R37 ;  /* 0x0000322506005986 */ /* 0x000fe2000c101524 */
[----:B------:R-:W-:Y:S01]  /*50e0*/  ISETP.GT.AND P4, PT, R3, RZ, P1 ;  /* 0x000000ff0300720c */ /* 0x000fe20000f84270 */
[----:B------:R-:W-:Y:S01]  /*50f0*/  FMUL R52, R52, R88 ;  /* 0x0000005834347220 */ /* 0x000fe20000400000 */
[----:B------:R-:W-:Y:S01]  /*5100*/  F2FP.F16.F32.PACK_AB R38, RZ, R38 ;  /* 0x00000026ff26723e */ /* 0x000fe200000000ff */
[-C--:B------:R-:W-:Y:S01]  /*5110*/  FMUL R53, R53, R88.reuse ;  /* 0x0000005835357220 */ /* 0x080fe20000400000 */
        /* <DEDUP_REMOVED lines=113> */
[----:B------:R-:W-:Y:S01]  /*5830*/  FMUL R87, R87, R88 ;  /* 0x0000005857577220 */ /* 0x000fe20000400000 */
[----:B------:R-:W-:Y:S01]  /*5840*/  ISETP.GT.AND P0, PT, R4, 0x51, PT ;  /* 0x000000510400780c */ /* 0x000fe20003f04270 */
[----:B------:R-:W-:Y:S01]  /*5850*/  @P5 STG.E.U16 desc[UR36][R6.64+0x92], R61 ;  /* 0x0000923d06005986 */ /* 0x000fe2000c101524 */
[----:B------:R-:W-:-:S02]  /*5860*/  ISETP.GT.AND P4, PT, R3, RZ, P1 ;  /* 0x000000ff0300720c */ /* 0x000fc40000f84270 */
[----:B------:R-:W-:Y:S02]  /*5870*/  F2FP.F16.F32.PACK_AB R62, RZ, R62 ;  /* 0x0000003eff3e723e */ /* 0x000fe400000000ff */
[C---:B------:R-:W-:Y:S02]  /*5880*/  ISETP.GT.AND P5, PT, R3.reuse, RZ, P0 ;  /* 0x000000ff0300720c */ /* 0x040fe400007a4270 */
[----:B------:R-:W-:Y:S01]  /*5890*/  F2FP.F16.F32.PACK_AB R63, RZ, R63 ;  /* 0x0000003fff3f723e */ /* 0x000fe200000000ff */
[----:B------:R-:W-:Y:S01]  /*58a0*/  @P2 STG.E.U16 desc[UR36][R8.64+0x90], R62 ;  /* 0x0000903e08002986 */ /* 0x000fe2000c101524 */
[----:B------:R-:W-:Y:S02]  /*58b0*/  F2FP.F16.F32.PACK_AB R64, RZ, R64 ;  /* 0x00000040ff40723e */ /* 0x000fe400000000ff */
[----:B------:R-:W-:Y:S01]  /*58c0*/  ISETP.GT.AND P2, PT, R3, 0x8, P1 ;  /* 0x000000080300780c */ /* 0x000fe20000f44270 */
[----:B------:R-:W-:Y:S01]  /*58d0*/  @P3 STG.E.U16 desc[UR36][R8.64+0x92], R63 ;  /* 0x0000923f08003986 */ /* 0x000fe2000c101524 */
[----:B------:R-:W-:-:S02]  /*58e0*/  ISETP.GT.AND P1, PT, R4, 0x58, PT ;  /* 0x000000580400780c */ /* 0x000fc40003f24270 */
[----:B------:R-:W-:Y:S01]  /*58f0*/  F2FP.F16.F32.PACK_AB R65, RZ, R65 ;  /* 0x00000041ff41723e */ /* 0x000fe200000000ff */
[----:B------:R-:W-:Y:S01]  /*5900*/  @P4 STG.E.U16 desc[UR36][R6.64+0xa0], R64 ;  /* 0x0000a04006004986 */ /* 0x000fe2000c101524 */
[C---:B------:R-:W-:Y:S02]  /*5910*/  ISETP.GT.AND P3, PT, R3.reuse, 0x8, P0 ;  /* 0x000000080300780c */ /* 0x040fe40000764270 */
[----:B------:R-:W-:Y:S01]  /*5920*/  ISETP.GT.AND P0, PT, R4, 0x59, PT ;  /* 0x000000590400780c */ /* 0x000fe20003f04270 */
[----:B------:R-:W-:Y:S01]  /*5930*/  @P5 STG.E.U16 desc[UR36][R6.64+0xa2], R65 ;  /* 0x0000a24106005986 */ /* 0x000fe2000c101524 */
[C---:B------:R-:W-:Y:S02]  /*5940*/  ISETP.GT.AND P4, PT, R3.reuse, RZ, P1 ;  /* 0x000000ff0300720c */ /* 0x040fe40000f84270 */
[----:B------:R-:W-:Y:S02]  /*5950*/  F2FP.F16.F32.PACK_AB R66, RZ, R66 ;  /* 0x00000042ff42723e */ /* 0x000fe400000000ff */
[----:B------:R-:W-:-:S02]  /*5960*/  ISETP.GT.AND P5, PT, R3, RZ, P0 ;  /* 0x000000ff0300720c */ /* 0x000fc400007a4270 */
[----:B------:R-:W-:Y:S01]  /*5970*/  F2FP.F16.F32.PACK_AB R67, RZ, R67 ;  /* 0x00000043ff43723e */ /* 0x000fe200000000ff */
[----:B------:R-:W-:Y:S01]  /*5980*/  @P2 STG.E.U16 desc[UR36][R8.64+0xa0], R66 ;  /* 0x0000a04208002986 */ /* 0x000fe2000c101524 */
[----:B------:R-:W-:Y:S02]  /*5990*/  F2FP.F16.F32.PACK_AB R68, RZ, R68 ;  /* 0x00000044ff44723e */ /* 0x000fe400000000ff */
[C---:B------:R-:W-:Y:S01]  /*59a0*/  ISETP.GT.AND P2, PT, R3.reuse, 0x8, P1 ;  /* 0x000000080300780c */ /* 0x040fe20000f44270 */
[----:B------:R-:W-:Y:S01]  /*59b0*/  @P3 STG.E.U16 desc[UR36][R8.64+0xa2], R67 ;  /* 0x0000a24308003986 */ /* 0x000fe2000c101524 */
[----:B------:R-:W-:Y:S02]  /*59c0*/  ISETP.GT.AND P1, PT, R4, 0x60, PT ;  /* 0x000000600400780c */ /* 0x000fe40003f24270 */
[----:B------:R-:W-:Y:S01]  /*59d0*/  F2FP.F16.F32.PACK_AB R69, RZ, R69 ;  /* 0x00000045ff45723e */ /* 0x000fe200000000ff */
[----:B------:R-:W-:Y:S01]  /*59e0*/  @P4 STG.E.U16 desc[UR36][R6.64+0xb0], R68 ;  /* 0x0000b04406004986 */ /* 0x000fe2000c101524 */
[----:B------:R-:W-:-:S02]  /*59f0*/  ISETP.GT.AND P3, PT, R3, 0x8, P0 ;  /* 0x000000080300780c */ /* 0x000fc40000764270 */
[----:B------:R-:W-:Y:S01]  /*5a00*/  ISETP.GT.AND P0, PT, R4, 0x61, PT ;  /* 0x000000610400780c */ /* 0x000fe20003f04270 */
[----:B------:R-:W-:Y:S01]  /*5a10*/  @P5 STG.E.U16 desc[UR36][R6.64+0xb2], R69 ;  /* 0x0000b24506005986 */ /* 0x000fe2000c101524 */
[C---:B------:R-:W-:Y:S02]  /*5a20*/  ISETP.GT.AND P4, PT, R3.reuse, RZ, P1 ;  /* 0x000000ff0300720c */ /* 0x040fe40000f84270 */
[----:B------:R-:W-:Y:S02]  /*5a30*/  ISETP.GT.AND P5, PT, R3, RZ, P0 ;  /* 0x000000ff0300720c */ /* 0x000fe400007a4270 */
[----:B------:R-:W-:Y:S02]  /*5a40*/  F2FP.F16.F32.PACK_AB R70, RZ, R70 ;  /* 0x00000046ff46723e */ /* 0x000fe400000000ff */
[----:B------:R-:W-:Y:S02]  /*5a50*/  F2FP.F16.F32.PACK_AB R71, RZ, R71 ;  /* 0x00000047ff47723e */ /* 0x000fe400000000ff */
[----:B------:R-:W-:Y:S01]  /*5a60*/  F2FP.F16.F32.PACK_AB R72, RZ, R72 ;  /* 0x00000048ff48723e */ /* 0x000fe200000000ff */
[----:B------:R-:W-:Y:S01]  /*5a70*/  @P2 STG.E.U16 desc[UR36][R8.64+0xb0], R70 ;  /* 0x0000b04608002986 */ /* 0x000fe2000c101524 */
[----:B------:R-:W-:-:S02]  /*5a80*/  F2FP.F16.F32.PACK_AB R73, RZ, R73 ;  /* 0x00000049ff49723e */ /* 0x000fc400000000ff */
[C---:B------:R-:W-:Y:S01]  /*5a90*/  ISETP.GT.AND P1, PT, R3.reuse, 0x8, P1 ;  /* 0x000000080300780c */ /* 0x040fe20000f24270 */
[----:B------:R-:W-:Y:S01]  /*5aa0*/  @P3 STG.E.U16 desc[UR36][R8.64+0xb2], R71 ;  /* 0x0000b24708003986 */ /* 0x000fe2000c101524 */
[C---:B------:R-:W-:Y:S02]  /*5ab0*/  ISETP.GT.AND P2, PT, R3.reuse, 0x8, P0 ;  /* 0x000000080300780c */ /* 0x040fe40000744270 */
[C---:B------:R-:W-:Y:S01]  /*5ac0*/  ISETP.GT.AND P0, PT, R4.reuse, 0x69, PT ;  /* 0x000000690400780c */ /* 0x040fe20003f04270 */
[----:B------:R-:W-:Y:S01]  /*5ad0*/  @P4 STG.E.U16 desc[UR36][R6.64+0xc0], R72 ;  /* 0x0000c04806004986 */ /* 0x000fe2000c101524 */
[----:B------:R-:W-:Y:S02]  /*5ae0*/  ISETP.GT.AND P4, PT, R4, 0x68, PT ;  /* 0x000000680400780c */ /* 0x000fe40003f84270 */
[----:B------:R-:W-:Y:S01]  /*5af0*/  F2FP.F16.F32.PACK_AB R74, RZ, R74 ;  /* 0x0000004aff4a723e */ /* 0x000fe200000000ff */
[----:B------:R-:W-:Y:S01]  /*5b00*/  @P5 STG.E.U16 desc[UR36][R6.64+0xc2], R73 ;  /* 0x0000c24906005986 */ /* 0x000fe2000c101524 */
[----:B------:R-:W-:-:S02]  /*5b10*/  ISETP.GT.AND P5, PT, R3, RZ, P4 ;  /* 0x000000ff0300720c */ /* 0x000fc400027a4270 */
[C---:B------:R-:W-:Y:S01]  /*5b20*/  ISETP.GT.AND P3, PT, R3.reuse, RZ, P0 ;  /* 0x000000ff0300720c */ /* 0x040fe20000764270 */
[----:B------:R-:W-:Y:S01]  /*5b30*/  @P1 STG.E.U16 desc[UR36][R8.64+0xc0], R74 ;  /* 0x0000c04a08001986 */ /* 0x000fe2000c101524 */
[----:B------:R-:W-:Y:S02]  /*5b40*/  F2FP.F16.F32.PACK_AB R75, RZ, R75 ;  /* 0x0000004bff4b723e */ /* 0x000fe400000000ff */
[----:B------:R-:W-:Y:S02]  /*5b50*/  F2FP.F16.F32.PACK_AB R76, RZ, R76 ;  /* 0x0000004cff4c723e */ /* 0x000fe400000000ff */
[C---:B------:R-:W-:Y:S01]  /*5b60*/  ISETP.GT.AND P4, PT, R3.reuse, 0x8, P4 ;  /* 0x000000080300780c */ /* 0x040fe20002784270 */
[----:B------:R-:W-:Y:S01]  /*5b70*/  @P2 STG.E.U16 desc[UR36][R8.64+0xc2], R75 ;  /* 0x0000c24b08002986 */ /* 0x000fe2000c101524 */
[----:B------:R-:W-:Y:S02]  /*5b80*/  F2FP.F16.F32.PACK_AB R77, RZ, R77 ;  /* 0x0000004dff4d723e */ /* 0x000fe400000000ff */
[----:B------:R-:W-:Y:S01]  /*5b90*/  ISETP.GT.AND P2, PT, R4, 0x71, PT ;  /* 0x000000710400780c */ /* 0x000fe20003f44270 */
[----:B------:R-:W-:Y:S01]  /*5ba0*/  @P5 STG.E.U16 desc[UR36][R6.64+0xd0], R76 ;  /* 0x0000d04c06005986 */ /* 0x000fe2000c101524 */
[----:B------:R-:W-:-:S02]  /*5bb0*/  ISETP.GT.AND P5, PT, R3, 0x8, P0 ;  /* 0x000000080300780c */ /* 0x000fc400007a4270 */
[C---:B------:R-:W-:Y:S01]  /*5bc0*/  ISETP.GT.AND P1, PT, R4.reuse, 0x78, PT ;  /* 0x000000780400780c */ /* 0x040fe20003f24270 */
[----:B------:R-:W-:Y:S01]  /*5bd0*/  @P3 STG.E.U16 desc[UR36][R6.64+0xd2], R77 ;  /* 0x0000d24d06003986 */ /* 0x000fe2000c101524 */
[C---:B------:R-:W-:Y:S02]  /*5be0*/  ISETP.GT.AND P3, PT, R4.reuse, 0x70, PT ;  /* 0x000000700400780c */ /* 0x040fe40003f64270 */
[----:B------:R-:W-:Y:S01]  /*5bf0*/  ISETP.GT.AND P0, PT, R4, 0x79, PT ;  /* 0x000000790400780c */ /* 0x000fe20003f04270 */
[----:B------:R-:W-:Y:S01]  /*5c00*/  @P4 IMAD.MOV.U32 R4, RZ, RZ, R8 ;  /* 0x000000ffff044224 */ /* 0x000fe200078e0008 */
[----:B------:R-:W-:Y:S01]  /*5c10*/  F2FP.F16.F32.PACK_AB R78, RZ, R78 ;  /* 0x0000004eff4e723e */ /* 0x000fe200000000ff */
[----:B------:R-:W-:Y:S01]  /*5c20*/  @P4 IMAD.MOV.U32 R5, RZ, RZ, R9 ;  /* 0x000000ffff054224 */ /* 0x000fe200078e0009 */
[----:B------:R-:W-:Y:S02]  /*5c30*/  F2FP.F16.F32.PACK_AB R79, RZ, R79 ;  /* 0x0000004fff4f723e */ /* 0x000fe400000000ff */
[----:B------:R-:W-:-:S02]  /*5c40*/  F2FP.F16.F32.PACK_AB R80, RZ, R80 ;  /* 0x00000050ff50723e */ /* 0x000fc400000000ff */
[----:B------:R0:W-:Y:S01]  /*5c50*/  @P4 STG.E.U16 desc[UR36][R4.64+0xd0], R78 ;  /* 0x0000d04e04004986 */ /* 0x0001e2000c101524 */
[C---:B------:R-:W-:Y:S02]  /*5c60*/  ISETP.GT.AND P4, PT, R3.reuse, RZ, P2 ;  /* 0x000000ff0300720c */ /* 0x040fe40001784270 */
[----:B------:R-:W-:Y:S02]  /*5c70*/  F2FP.F16.F32.PACK_AB R81, RZ, R81 ;  /* 0x00000051ff51723e */ /* 0x000fe400000000ff */
[----:B------:R-:W-:Y:S02]  /*5c80*/  ISETP.GT.AND P2, PT, R3, 0x8, P2 ;  /* 0x000000080300780c */ /* 0x000fe40001744270 */
[----:B------:R-:W-:Y:S02]  /*5c90*/  F2FP.F16.F32.PACK_AB R82, RZ, R82 ;  /* 0x00000052ff52723e */ /* 0x000fe400000000ff */
[----:B------:R-:W-:Y:S02]  /*5ca0*/  F2FP.F16.F32.PACK_AB R83, RZ, R83 ;  /* 0x00000053ff53723e */ /* 0x000fe400000000ff */
[----:B------:R-:W-:Y:S01]  /*5cb0*/  F2FP.F16.F32.PACK_AB R84, RZ, R84 ;  /* 0x00000054ff54723e */ /* 0x000fe200000000ff */
[----:B0-----:R-:W-:Y:S01]  /*5cc0*/  @P5 IMAD.MOV.U32 R4, RZ, RZ, R8 ;  /* 0x000000ffff045224 */ /* 0x001fe200078e0008 */
[----:B------:R-:W-:Y:S01]  /*5cd0*/  F2FP.F16.F32.PACK_AB R85, RZ, R85 ;  /* 0x00000055ff55723e */ /* 0x000fe200000000ff */
[----:B------:R-:W-:Y:S01]  /*5ce0*/  @P5 IMAD.MOV.U32 R5, RZ, RZ, R9 ;  /* 0x000000ffff055224 */ /* 0x000fe200078e0009 */
[----:B------:R-:W-:-:S02]  /*5cf0*/  F2FP.F16.F32.PACK_AB R86, RZ, R86 ;  /* 0x00000056ff56723e */ /* 0x000fc400000000ff */
[----:B------:R-:W-:Y:S02]  /*5d00*/  F2FP.F16.F32.PACK_AB R87, RZ, R87 ;  /* 0x00000057ff57723e */ /* 0x000fe400000000ff */
[----:B------:R0:W-:Y:S01]  /*5d10*/  @P5 STG.E.U16 desc[UR36][R4.64+0xd2], R79 ;  /* 0x0000d24f04005986 */ /* 0x0001e2000c101524 */
[C---:B------:R-:W-:Y:S02]  /*5d20*/  ISETP.GT.AND P5, PT, R3.reuse, RZ, P3 ;  /* 0x000000ff0300720c */ /* 0x040fe40001fa4270 */
[----:B------:R-:W-:-:S11]  /*5d30*/  ISETP.GT.AND P3, PT, R3, 0x8, P3 ;  /* 0x000000080300780c */ /* 0x000fd60001f64270 */
[----:B0-----:R-:W-:Y:S02]  /*5d40*/  @P5 IMAD.MOV.U32 R4, RZ, RZ, R6 ;  /* 0x000000ffff045224 */ /* 0x001fe400078e0006 */
[----:B------:R-:W-:-:S05]  /*5d50*/  @P5 IMAD.MOV.U32 R5, RZ, RZ, R7 ;  /* 0x000000ffff055224 */ /* 0x000fca00078e0007 */
[----:B------:R0:W-:Y:S01]  /*5d60*/  @P5 STG.E.U16 desc[UR36][R4.64+0xe0], R80 ;  /* 0x0000e05004005986 */ /* 0x0001e2000c101524 */
[C---:B------:R-:W-:Y:S02]  /*5d70*/  ISETP.GT.AND P5, PT, R3.reuse, RZ, P0 ;  /* 0x000000ff0300720c */ /* 0x040fe400007a4270 */
[----:B------:R-:W-:Y:S01]  /*5d80*/  ISETP.GT.AND P0, PT, R3, 0x8, P0 ;  /* 0x000000080300780c */ /* 0x000fe20000704270 */
[----:B0-----:R-:W-:Y:S02]  /*5d90*/  @P4 IMAD.MOV.U32 R4, RZ, RZ, R6 ;  /* 0x000000ffff044224 */ /* 0x001fe400078e0006 */
[----:B------:R-:W-:-:S05]  /*5da0*/  @P4 IMAD.MOV.U32 R5, RZ, RZ, R7 ;  /* 0x000000ffff054224 */ /* 0x000fca00078e0007 */
[----:B------:R0:W-:Y:S01]  /*5db0*/  @P4 STG.E.U16 desc[UR36][R4.64+0xe2], R81 ;  /* 0x0000e25104004986 */ /* 0x0001e2000c101524 */
[C---:B------:R-:W-:Y:S02]  /*5dc0*/  ISETP.GT.AND P4, PT, R3.reuse, RZ, P1 ;  /* 0x000000ff0300720c */ /* 0x040fe40000f84270 */
[----:B------:R-:W-:Y:S01]  /*5dd0*/  ISETP.GT.AND P1, PT, R3, 0x8, P1 ;  /* 0x000000080300780c */ /* 0x000fe20000f24270 */
[----:B0-----:R-:W-:Y:S02]  /*5de0*/  @P3 IMAD.MOV.U32 R4, RZ, RZ, R8 ;  /* 0x000000ffff043224 */ /* 0x001fe400078e0008 */
[----:B------:R-:W-:-:S05]  /*5df0*/  @P3 IMAD.MOV.U32 R5, RZ, RZ, R9 ;  /* 0x000000ffff053224 */ /* 0x000fca00078e0009 */
[----:B------:R0:W-:Y:S02]  /*5e00*/  @P3 STG.E.U16 desc[UR36][R4.64+0xe0], R82 ;  /* 0x0000e05204003986 */ /* 0x0001e4000c101524 */
[----:B0-----:R-:W-:Y:S02]  /*5e10*/  @P2 IMAD.MOV.U32 R4, RZ, RZ, R8 ;  /* 0x000000ffff042224 */ /* 0x001fe400078e0008 */
[----:B------:R-:W-:-:S05]  /*5e20*/  @P2 IMAD.MOV.U32 R5, RZ, RZ, R9 ;  /* 0x000000ffff052224 */ /* 0x000fca00078e0009 */
[----:B------:R0:W-:Y:S02]  /*5e30*/  @P2 STG.E.U16 desc[UR36][R4.64+0xe2], R83 ;  /* 0x0000e25304002986 */ /* 0x0001e4000c101524 */
[----:B0-----:R-:W-:Y:S02]  /*5e40*/  @P4 IMAD.MOV.U32 R4, RZ, RZ, R6 ;  /* 0x000000ffff044224 */ /* 0x001fe400078e0006 */
[----:B------:R-:W-:-:S05]  /*5e50*/  @P4 IMAD.MOV.U32 R5, RZ, RZ, R7 ;  /* 0x000000ffff054224 */ /* 0x000fca00078e0007 */
[----:B------:R0:W-:Y:S04]  /*5e60*/  @P4 STG.E.U16 desc[UR36][R4.64+0xf0], R84 ;  /* 0x0000f05404004986 */ /* 0x0001e8000c101524 */
[----:B------:R4:W-:Y:S01]  /*5e70*/  @P5 STG.E.U16 desc[UR36][R6.64+0xf2], R85 ;  /* 0x0000f25506005986 */ /* 0x0009e2000c101524 */
[----:B0-----:R-:W-:Y:S02]  /*5e80*/  @P1 IMAD.MOV.U32 R4, RZ, RZ, R8 ;  /* 0x000000ffff041224 */ /* 0x001fe400078e0008 */
[----:B------:R-:W-:-:S05]  /*5e90*/  @P1 IMAD.MOV.U32 R5, RZ, RZ, R9 ;  /* 0x000000ffff051224 */ /* 0x000fca00078e0009 */
[----:B------:R4:W-:Y:S04]  /*5ea0*/  @P1 STG.E.U16 desc[UR36][R4.64+0xf0], R86 ;  /* 0x0000f05604001986 */ /* 0x0009e8000c101524 */
[----:B------:R4:W-:Y:S02]  /*5eb0*/  @P0 STG.E.U16 desc[UR36][R8.64+0xf2], R87 ;  /* 0x0000f25708000986 */ /* 0x0009e4000c101524 */
.L_x_158:
[----:B------:R-:W-:Y:S05]  /*5ec0*/  BSYNC B0 ;  /* 0x0000000000007941 */ /* 0x000fea0003800000 */
.L_x_32:
[----:B------:R-:W-:Y:S01]  /*5ed0*/  ULDC UR4, c[0x0][0xc] ;  /* 0x0000030000047ab9 */ /* 0x000fe20000000800 */
[----:B------:R-:W-:Y:S01]  /*5ee0*/  ULDC UR5, c[0x0][0x10] ;  /* 0x0000040000057ab9 */ /* 0x000fe20000000800 */
[----:B------:R-:W0:Y:S01]  /*5ef0*/  LDC R3, c[0x0][0x14] ;  /* 0x00000500ff037b82 */ /* 0x000e220000000800 */
[----:B------:R-:W-:Y:S01]  /*5f00*/  UIMAD.WIDE.U32 UR4, UR4, UR5, URZ ;  /* 0x00000005040472a5 */ /* 0x000fe2000f8e003f */
[----:B------:R-:W-:Y:S02]  /*5f10*/  IMAD.MOV.U32 R93, RZ, RZ, -0x1 ;  /* 0xffffffffff5d7424 */ /* 0x000fe400078e00ff */
[----:B------:R-:W-:-:S03]  /*5f20*/  IMAD.MOV.U32 R91, RZ, RZ, -0x1 ;  /* 0xffffffffff5b7424 */ /* 0x000fc600078e00ff */
[----:B0-----:R-:W-:-:S04]  /*5f30*/  IMAD.WIDE.U32 R16, R3, UR4, R16 ;  /* 0x0000000403107c25 */ /* 0x001fc8000f8e0010 */
[----:B------:R-:W-:Y:S01]  /*5f40*/  IMAD R3, R3, UR5, RZ ;  /* 0x0000000503037c24 */ /* 0x000fe2000f8e02ff */
[----:B------:R-:W-:Y:S02]  /*5f50*/  ULDC.64 UR4, c[0x0][0x650] ;  /* 0x0001940000047ab9 */ /* 0x000fe40000000a00 */
[----:B------:R-:W-:Y:S01]  /*5f60*/  ISETP.GE.U32.AND P0, PT, R16, UR4, PT ;  /* 0x0000000410007c0c */ /* 0x000fe2000bf06070 */
[--C-:B------:R-:W-:Y:S01]  /*5f70*/  IMAD.IADD R17, R17, 0x1, R3.reuse ;  /* 0x0000000111117824 */ /* 0x100fe200078e0203 */
[----:B------:R-:W-:-:S04]  /*5f80*/  PRMT R3, RZ, 0x7610, R3 ;  /* 0x00007610ff037816 */ /* 0x000fc80000000003 */
[----:B------:R-:W-:-:S13]  /*5f90*/  ISETP.GE.U32.AND.EX P0, PT, R17, UR5, PT, P0 ;  /* 0x0000000511007c0c */ /* 0x000fda000bf06100 */
[----:B------:R-:W-:Y:S05]  /*5fa0*/  @P0 BRA `(.L_x_159) ;  /* 0x0000000400640947 */ /* 0x000fea0003800000 */
[----:B---3--:R-:W0:Y:S01]  /*5fb0*/  S2R R12, SR_CTAID.X ;  /* 0x00000000000c7919 */ /* 0x008e220000002500 */
[----:B------:R-:W3:Y:S01]  /*5fc0*/  LDC.64 R10, c[0x0][0x628] ;  /* 0x00018a00ff0a7b82 */ /* 0x000ee20000000a00 */
[----:B------:R-:W-:Y:S01]  /*5fd0*/  ULDC UR4, c[0x0][0x150] ;  /* 0x0000540000047ab9 */ /* 0x000fe20000000800 */
[----:B-12-4-:R-:W-:Y:S01]  /*5fe0*/  IMAD.MOV.U32 R8, RZ, RZ, R16 ;  /* 0x000000ffff087224 */ /* 0x016fe200078e0010 */
[----:B-----5:R-:W1:Y:S01]  /*5ff0*/  S2R R24, SR_CTAID.Y ;  /* 0x0000000000187919 */ /* 0x020e620000002600 */
[----:B------:R-:W-:-:S04]  /*6000*/  IMAD.MOV.U32 R9, RZ, RZ, R17 ;  /* 0x000000ffff097224 */ /* 0x000fc800078e0011 */
[----:B------:R-:W2:Y:S08]  /*6010*/  LDC R21, c[0x0][0x144] ;  /* 0x00005100ff157b82 */ /* 0x000eb00000000800 */
[----:B------:R-:W4:Y:S08]  /*6020*/  LDC R0, c[0x0][0x630] ;  /* 0x00018c00ff007b82 */ /* 0x000f300000000800 */
[----:B------:R-:W1:Y:S01]  /*6030*/  LDC.64 R14, c[0x0][0x620] ;  /* 0x00018800ff0e7b82 */ /* 0x000e620000000a00 */
[----:B---3--:R-:W-:-:S04]  /*6040*/  ISETP.NE.U32.AND P0, PT, R10, RZ, PT ;  /* 0x000000ff0a00720c */ /* 0x008fc80003f05070 */
[----:B------:R-:W-:Y:S02]  /*6050*/  ISETP.NE.AND.EX P0, PT, R11, RZ, PT, P0 ;  /* 0x000000ff0b00720c */ /* 0x000fe40003f05300 */
[----:B0-----:R-:W-:-:S05]  /*6060*/  I2FP.F32.U32 R3, R12 ;  /* 0x0000000c00037245 */ /* 0x001fca0000201000 */
[----:B------:R-:W-:-:S04]  /*6070*/  FMUL R3, R3, UR4 ;  /* 0x0000000403037c20 */ /* 0x000fc80008400000 */
[----:B------:R0:W3:Y:S02]  /*6080*/  F2I.U32.TRUNC.NTZ R20, R3 ;  /* 0x0000000300147305 */ /* 0x0000e4000020f000 */
[----:B--2-4-:R-:W-:Y:S05]  /*6090*/  @!P0 BRA `(.L_x_160) ;  /* 0x0000000000288947 */ /* 0x014fea0003800000 */
[----:B0-----:R-:W0:Y:S02]  /*60a0*/  LDC R3, c[0x0][0x634] ;  /* 0x00018d00ff037b82 */ /* 0x001e240000000800 */
        /* <DEDUP_REMOVED lines=9> */
.L_x_160:
[----:B------:R-:W2:Y:S01]  /*6140*/  LDC.64 R28, c[0x0][0x640] ;  /* 0x00019000ff1c7b82 */ /* 0x000ea20000000a00 */
[-CC-:B------:R-:W-:Y:S01]  /*6150*/  SHF.R.U64 R91, R8, R0.reuse, R9.reuse ;  /* 0x00000000085b7219 */ /* 0x180fe20000001209 */
[----:B---3--:R-:W-:Y:S01]  /*6160*/  IMAD.MOV R20, RZ, RZ, -R20 ;  /* 0x000000ffff147224 */ /* 0x008fe200078e0a14 */
[----:B------:R-:W-:Y:S01]  /*6170*/  SHF.R.U32.HI R0, RZ, R0, R9 ;  /* 0x00000000ff007219 */ /* 0x000fe20000011609 */
[----:B------:R-:W-:Y:S01]  /*6180*/  ULDC UR4, c[0x0][0x154] ;  /* 0x0000550000047ab9 */ /* 0x000fe20000000800 */
[----:B0-----:R-:W-:Y:S01]  /*6190*/  IADD3 R3, P0, RZ, -R91, RZ ;  /* 0x8000005bff037210 */ /* 0x001fe20007f1e0ff */
[----:B------:R-:W-:Y:S02]  /*61a0*/  IMAD R21, R21, R20, R12 ;  /* 0x0000001415157224 */ /* 0x000fe400078e020c */
[----:B------:R-:W0:Y:S01]  /*61b0*/  LDC R6, c[0x0][0x618] ;  /* 0x00018600ff067b82 */ /* 0x000e220000000800 */
[----:B------:R-:W-:Y:S02]  /*61c0*/  IMAD.MOV.U32 R7, RZ, RZ, 0x1 ;  /* 0x00000001ff077424 */ /* 0x000fe400078e00ff */
[----:B------:R-:W-:-:S04]  /*61d0*/  IMAD.X R5, RZ, RZ, ~R0, P0 ;  /* 0x000000ffff057224 */ /* 0x000fc800000e0e00 */
[-C--:B-1----:R-:W-:Y:S01]  /*61e0*/  IMAD R0, R5, R14.reuse, RZ ;  /* 0x0000000e05007224 */ /* 0x082fe200078e02ff */
[----:B------:R-:W1:Y:S01]  /*61f0*/  LDC R8, c[0x0][0x608] ;  /* 0x00018200ff087b82 */ /* 0x000e620000000800 */
[----:B------:R-:W-:-:S04]  /*6200*/  IMAD.WIDE.U32 R4, R3, R14, R16 ;  /* 0x0000000e03047225 */ /* 0x000fc800078e0010 */
[----:B------:R-:W-:Y:S01]  /*6210*/  IMAD R3, R3, R15, R0 ;  /* 0x0000000f03037224 */ /* 0x000fe200078e0200 */
[----:B------:R-:W-:Y:S02]  /*6220*/  I2FP.F32.U32 R0, R24 ;  /* 0x0000001800007245 */ /* 0x000fe40000201000 */
[----:B------:R-:W3:Y:S01]  /*6230*/  LDC R26, c[0x0][0x658] ;  /* 0x00019600ff1a7b82 */ /* 0x000ee20000000800 */
[----:B------:R-:W-:Y:S01]  /*6240*/  IMAD.IADD R3, R5, 0x1, R3 ;  /* 0x0000000105037824 */ /* 0x000fe200078e0203 */
[----:B--2---:R-:W-:Y:S01]  /*6250*/  ISETP.NE.U32.AND P0, PT, R28, RZ, PT ;  /* 0x000000ff1c00720c */ /* 0x004fe20003f05070 */
[----:B------:R-:W-:Y:S01]  /*6260*/  FMUL R0, R0, UR4 ;  /* 0x0000000400007c20 */ /* 0x000fe20008400000 */
[----:B------:R-:W-:Y:S02]  /*6270*/  IMAD.MOV.U32 R5, RZ, RZ, -0x1 ;  /* 0xffffffffff057424 */ /* 0x000fe400078e00ff */
[----:B------:R-:W-:Y:S01]  /*6280*/  ISETP.NE.AND.EX P0, PT, R29, RZ, PT, P0 ;  /* 0x000000ff1d00720c */ /* 0x000fe20003f05300 */
[----:B------:R2:W4:Y:S01]  /*6290*/  F2I.U32.TRUNC.NTZ R13, R0 ;  /* 0x00000000000d7305 */ /* 0x000522000020f000 */
[----:B------:R-:W2:Y:S01]  /*62a0*/  LDC R15, c[0x0][0x148] ;  /* 0x00005200ff0f7b82 */ /* 0x000ea20000000800 */
[----:B0-----:R-:W-:-:S02]  /*62b0*/  SHF.R.U64 R12, R4, R6, R3 ;  /* 0x00000006040c7219 */ /* 0x001fc40000001203 */
[----:B------:R-:W-:-:S05]  /*62c0*/  SHF.R.U32.HI R3, RZ, R6, R3 ;  /* 0x00000006ff037219 */ /* 0x000fca0000011603 */
[----:B------:R-:W0:Y:S01]  /*62d0*/  LDC R20, c[0x0][0x600] ;  /* 0x00018000ff147b82 */ /* 0x000e220000000800 */
[-CC-:B-1----:R-:W-:Y:S02]  /*62e0*/  SHF.R.U64 R10, R12, R8.reuse, R3.reuse ;  /* 0x000000080c0a7219 */ /* 0x182fe40000001203 */
[----:B------:R-:W-:-:S05]  /*62f0*/  SHF.R.U32.HI R3, RZ, R8, R3 ;  /* 0x00000008ff037219 */ /* 0x000fca0000011603 */
[----:B------:R-:W1:Y:S01]  /*6300*/  LDC R27, c[0x0][0x648] ;  /* 0x00019200ff1b7b82 */ /* 0x000e620000000800 */
[-C--:B---3--:R-:W-:Y:S02]  /*6310*/  SHF.L.U32 R4, R5, R26.reuse, RZ ;  /* 0x0000001a05047219 */ /* 0x088fe400000006ff */
[-CC-:B------:R-:W-:Y:S02]  /*6320*/  SHF.R.U64 R14, R10, R26.reuse, R3.reuse ;  /* 0x0000001a0a0e7219 */ /* 0x180fe40000001203 */
[----:B------:R-:W-:Y:S02]  /*6330*/  SHF.R.U32.HI R5, RZ, R26, R3 ;  /* 0x0000001aff057219 */ /* 0x000fe40000011603 */
[----:B------:R-:W-:Y:S01]  /*6340*/  LOP3.LUT R25, RZ, R4, RZ, 0x33, !PT ;  /* 0x00000004ff197212 */ /* 0x000fe200078e33ff */
[----:B------:R-:W3:Y:S01]  /*6350*/  LDC R30, c[0x0][0x638] ;  /* 0x00018e00ff1e7b82 */ /* 0x000ee20000000800 */
[----:B------:R-:W-:Y:S01]  /*6360*/  SHF.L.U32 R26, R7, R26, RZ ;  /* 0x0000001a071a7219 */ /* 0x000fe200000006ff */
[----:B------:R-:W-:-:S06]  /*6370*/  IMAD.MOV.U32 R4, RZ, RZ, R14 ;  /* 0x000000ffff047224 */ /* 0x000fcc00078e000e */
[----:B------:R-:W0:Y:S01]  /*6380*/  LDC R31, c[0x0][0x610] ;  /* 0x00018400ff1f7b82 */ /* 0x000e220000000800 */
[----:B----4-:R-:W-:Y:S05]  /*6390*/  @!P0 BRA `(.L_x_161) ;  /* 0x0000000000288947 */ /* 0x010fea0003800000 */
        /* <DEDUP_REMOVED lines=10> */
.L_x_161:
[----:B------:R-:W-:Y:S01]  /*6440*/  ISETP.NE.AND P0, PT, R2, 0x1, PT ;  /* 0x000000010200780c */ /* 0x000fe20003f05270 */
[----:B0-----:R-:W-:Y:S01]  /*6450*/  VIADD R7, R20, 0xffffffff ;  /* 0xffffffff14077836 */ /* 0x001fe20000000000 */
[----:B-12---:R-:W-:Y:S01]  /*6460*/  SHF.R.U64 R0, R4, R27, R5 ;  /* 0x0000001b04007219 */ /* 0x006fe20000001205 */
[----:B------:R-:W-:Y:S01]  /*6470*/  IMAD.MOV R13, RZ, RZ, -R13 ;  /* 0x000000ffff0d7224 */ /* 0x000fe200078e0a0d */
[----:B------:R-:W-:Y:S01]  /*6480*/  LOP3.LUT R5, R10, R25, RZ, 0xc0, !PT ;  /* 0x000000190a057212 */ /* 0x000fe200078ec0ff */
[----:B------:R-:W-:Y:S01]  /*6490*/  IMAD.MOV.U32 R4, RZ, RZ, 0x1 ;  /* 0x00000001ff047424 */ /* 0x000fe200078e00ff */
[----:B------:R-:W-:Y:S01]  /*64a0*/  LOP3.LUT R12, R12, R7, RZ, 0xc0, !PT ;  /* 0x000000070c0c7212 */ /* 0x000fe200078ec0ff */
[----:B------:R-:W-:Y:S02]  /*64b0*/  IMAD.MOV R3, RZ, RZ, -R0 ;  /* 0x000000ffff037224 */ /* 0x000fe400078e0a00 */
[----:B------:R-:W-:Y:S02]  /*64c0*/  IMAD R0, R26, R0, R5 ;  /* 0x000000001a007224 */ /* 0x000fe400078e0205 */
[----:B---3--:R-:W-:-:S02]  /*64d0*/  IMAD R3, R3, R30, R14 ;  /* 0x0000001e03037224 */ /* 0x008fc400078e020e */
[----:B------:R-:W-:Y:S02]  /*64e0*/  @P0 IMAD R21, R15, R13, R24 ;  /* 0x0000000d0f150224 */ /* 0x000fe400078e0218 */
[----:B------:R-:W-:Y:S01]  /*64f0*/  IMAD R5, R3, R20, R12 ;  /* 0x0000001403057224 */ /* 0x000fe200078e020c */
[----:B------:R-:W-:Y:S01]  /*6500*/  PRMT R3, R4, 0x7610, R3 ;  /* 0x0000761004037816 */ /* 0x000fe20000000003 */
[----:B------:R-:W-:-:S05]  /*6510*/  IMAD R0, R0, R31, R21 ;  /* 0x0000001f00007224 */ /* 0x000fca00078e0215 */
[----:B------:R-:W-:Y:S02]  /*6520*/  SEL R93, R5, R0, !P0 ;  /* 0x00000000055d7207 */ /* 0x000fe40004000000 */
[----:B------:R-:W-:-:S07]  /*6530*/  SEL R0, R0, R5, !P0 ;  /* 0x0000000500007207 */ /* 0x000fce0004000000 */
.L_x_159:
[----:B------:R-:W-:Y:S01]  /*6540*/  LOP3.LUT P0, RZ, R3, 0xff, RZ, 0xc0, !PT ;  /* 0x000000ff03ff7812 */ /* 0x000fe2000780c0ff */
[----:B------:R-:W-:-:S12]  /*6550*/  IMAD.MOV.U32 R92, RZ, RZ, R0 ;  /* 0x000000ffff5c7224 */ /* 0x000fd800078e0000 */
[----:B------:R-:W-:Y:S05]  /*6560*/  @P0 BRA `(.L_x_162) ;  /* 0xffffffac00200947 */ /* 0x000fea000383ffff */
[----:B------:R-:W-:Y:S05]  /*6570*/  EXIT ;  /* 0x000000000000794d */ /* 0x000fea0003800000 */
.L_x_7:
[----:B0-----:R-:W-:Y:S01]  /*6580*/  ULDC.64 UR4, c[0x0][0x650] ;  /* 0x0001940000047ab9 */ /* 0x001fe20000000a00 */
        /* <DEDUP_REMOVED lines=25> */
.L_x_164:
[----:B------:R-:W0:Y:S01]  /*6720*/  LDC.64 R28, c[0x0][0x640] ;  /* 0x00019000ff1c7b82 */ /* 0x000e220000000a00 */
[-CC-:B------:R-:W-:Y:S01]  /*6730*/  SHF.R.U64 R22, R12, R6.reuse, R13.reuse ;  /* 0x000000060c167219 */ /* 0x180fe2000000120d */
[----:B------:R-:W-:Y:S01]  /*6740*/  IMAD.MOV.U32 R30, RZ, RZ, 0x1 ;  /* 0x00000001ff1e7424 */ /* 0x000fe200078e00ff */
[----:B------:R-:W-:Y:S02]  /*6750*/  SHF.R.U32.HI R6, RZ, R6, R13 ;  /* 0x00000006ff067219 */ /* 0x000fe4000001160d */
        /* <DEDUP_REMOVED lines=8> */
[----:B------:R-:W-:Y:S01]  /*67e0*/  IMAD.IADD R9, R9, 0x1, R11 ;  /* 0x0000000109097824 */ /* 0x000fe200078e020b */
[----:B0-----:R-:W-:-:S04]  /*67f0*/  ISETP.NE.U32.AND P0, PT, R28, RZ, PT ;  /* 0x000000ff1c00720c */ /* 0x001fc80003f05070 */
[----:B------:R-:W-:Y:S02]  /*6800*/  ISETP.NE.AND.EX P0, PT, R29, RZ, PT, P0 ;  /* 0x000000ff1d00720c */ /* 0x000fe40003f05300 */
[----:B------:R-:W0:Y:S01]  /*6810*/  LDC R20, c[0x0][0x600] ;  /* 0x00018000ff147b82 */ /* 0x000e220000000800 */
[-CC-:B-1----:R-:W-:Y:S01]  /*6820*/  SHF.R.U64 R14, R8, R10.reuse, R9.reuse ;  /* 0x0000000a080e7219 */ /* 0x182fe20000001209 */
[----:B------:R-:W-:Y:S01]  /*6830*/  IMAD.MOV.U32 R8, RZ, RZ, -0x1 ;  /* 0xffffffffff087424 */ /* 0x000fe200078e00ff */
[----:B------:R-:W-:-:S05]  /*6840*/  SHF.R.U32.HI R9, RZ, R10, R9 ;  /* 0x0000000aff097219 */ /* 0x000fca0000011609 */
[----:B------:R-:W1:Y:S01]  /*6850*/  LDC R26, c[0x0][0x648] ;  /* 0x00019200ff1a7b82 */ /* 0x000e620000000800 */
[-CC-:B--2---:R-:W-:Y:S02]  /*6860*/  SHF.R.U64 R21, R14, R12.reuse, R9.reuse ;  /* 0x0000000c0e157219 */ /* 0x184fe40000001209 */
[----:B------:R-:W-:-:S05]  /*6870*/  SHF.R.U32.HI R6, RZ, R12, R9 ;  /* 0x0000000cff067219 */ /* 0x000fca0000011609 */
[----:B------:R-:W2:Y:S01]  /*6880*/  LDC R27, c[0x0][0x638] ;  /* 0x00018e00ff1b7b82 */ /* 0x000ea20000000800 */
[-C--:B---3--:R-:W-:Y:S02]  /*6890*/  SHF.L.U32 R8, R8, R25.reuse, RZ ;  /* 0x0000001908087219 */ /* 0x088fe400000006ff */
[-CC-:B------:R-:W-:Y:S02]  /*68a0*/  SHF.R.U64 R23, R21, R25.reuse, R6.reuse ;  /* 0x0000001915177219 */ /* 0x180fe40000001206 */
[----:B------:R-:W-:Y:S02]  /*68b0*/  LOP3.LUT R32, RZ, R8, RZ, 0x33, !PT ;  /* 0x00000008ff207212 */ /* 0x000fe400078e33ff */
[----:B------:R-:W-:Y:S01]  /*68c0*/  SHF.R.U32.HI R9, RZ, R25, R6 ;  /* 0x00000019ff097219 */ /* 0x000fe20000011606 */
[----:B------:R-:W3:Y:S01]  /*68d0*/  LDC R31, c[0x0][0x610] ;  /* 0x00018400ff1f7b82 */ /* 0x000ee20000000800 */
[----:B------:R-:W-:Y:S01]  /*68e0*/  IMAD.MOV.U32 R8, RZ, RZ, R23 ;  /* 0x000000ffff087224 */ /* 0x000fe200078e0017 */
[----:B------:R-:W-:Y:S06]  /*68f0*/  @!P0 BRA `(.L_x_165) ;  /* 0x0000000000288947 */ /* 0x000fec0003800000 */
        /* <DEDUP_REMOVED lines=10> */
.L_x_165:
[----:B------:R-:W-:Y:S02]  /*69a0*/  ISETP.NE.AND P0, PT, R2, 0x1, PT ;  /* 0x000000010200780c */ /* 0x000fe40003f05270 */
[----:B-1----:R-:W-:Y:S01]  /*69b0*/  SHF.R.U64 R6, R8, R26, R9 ;  /* 0x0000001a08067219 */ /* 0x002fe20000001209 */
[----:B0-----:R-:W-:Y:S01]  /*69c0*/  VIADD R9, R20, 0xffffffff ;  /* 0xffffffff14097836 */ /* 0x001fe20000000000 */
[----:B------:R-:W-:Y:S02]  /*69d0*/  SHF.L.U32 R30, R30, R25, RZ ;  /* 0x000000191e1e7219 */ /* 0x000fe400000006ff */
[----:B------:R-:W-:Y:S01]  /*69e0*/  LOP3.LUT R5, R21, R32, RZ, 0xc0, !PT ;  /* 0x0000002015057212 */ /* 0x000fe200078ec0ff */
[----:B------:R-:W-:-:S04]  /*69f0*/  IMAD.MOV R8, RZ, RZ, -R6 ;  /* 0x000000ffff087224 */ /* 0x000fc800078e0a06 */
[----:B------:R-:W-:Y:S01]  /*6a00*/  IMAD R6, R30, R6, R5 ;  /* 0x000000061e067224 */ /* 0x000fe200078e0205 */
[----:B------:R-:W-:Y:S01]  /*6a10*/  LOP3.LUT R5, R14, R9, RZ, 0xc0, !PT ;  /* 0x000000090e057212 */ /* 0x000fe200078ec0ff */
[----:B------:R-:W-:Y:S02]  /*6a20*/  @P0 IMAD R3, R7, R24, R4 ;  /* 0x0000001807030224 */ /* 0x000fe400078e0204 */
[----:B--2---:R-:W-:Y:S02]  /*6a30*/  IMAD R4, R8, R27, R23 ;  /* 0x0000001b08047224 */ /* 0x004fe400078e0217 */
[----:B---3--:R-:W-:Y:S02]  /*6a40*/  IMAD R3, R6, R31, R3 ;  /* 0x0000001f06037224 */ /* 0x008fe400078e0203 */
[----:B------:R-:W-:Y:S02]  /*6a50*/  IMAD R4, R4, R20, R5 ;  /* 0x0000001404047224 */ /* 0x000fe400078e0205 */
[----:B------:R-:W-:-:S02]  /*6a60*/  IMAD.MOV.U32 R8, RZ, RZ, 0x1 ;  /* 0x00000001ff087424 */ /* 0x000fc400078e00ff */
[----:B------:R-:W-:Y:S01]  /*6a70*/  IMAD.MOV.U32 R6, RZ, RZ, R22 ;  /* 0x000000ffff067224 */ /* 0x000fe200078e0016 */
[----:B------:R-:W-:Y:S02]  /*6a80*/  SEL R21, R4, R3, !P0 ;  /* 0x0000000304157207 */ /* 0x000fe40004000000 */
[----:B------:R-:W-:-:S07]  /*6a90*/  SEL R20, R3, R4, !P0 ;  /* 0x0000000403147207 */ /* 0x000fce0004000000 */
.L_x_163:
[----:B------:R-:W-:-:S08]  /*6aa0*/  NOP ;  /* 0x0000000000007918 */ /* 0x000fd00000000000 */
[----:B------:R-:W0:-:S00]  /*6ab0*/  USETMAXREG.DEALLOC.CTAPOOL 0x28 ;  /* 0x00000028000079c8 */ /* 0x000e0000080e0500 */
[----:B0-----:R-:W-:-:S13]  /*6ac0*/  ISETP.NE.AND P0, PT, R0, RZ, PT ;  /* 0x000000ff0000720c */ /* 0x001fda0003f05270 */
[----:B------:R-:W-:Y:S05]  /*6ad0*/  @P0 EXIT ;  /* 0x000000000000094d */ /* 0x000fea0003800000 */
[----:B------:R-:W-:Y:S01]  /*6ae0*/  LOP3.LUT P0, RZ, R8, 0xff, RZ, 0xc0, !PT ;  /* 0x000000ff08ff7812 */ /* 0x000fe2000780c0ff */
[----:B------:R-:W-:Y:S02]  /*6af0*/  IMAD.MOV.U32 R0, RZ, RZ, 0x1 ;  /* 0x00000001ff007424 */ /* 0x000fe400078e00ff */
[----:B------:R-:W-:-:S10]  /*6b00*/  IMAD.MOV.U32 R3, RZ, RZ, RZ ;  /* 0x000000ffff037224 */ /* 0x000fd400078e00ff */
[----:B------:R-:W-:Y:S05]  /*6b10*/  @!P0 BRA `(.L_x_166) ;  /* 0x0000000c00488947 */ /* 0x000fea0003800000 */
[----:B------:R-:W0:Y:S01]  /*6b20*/  LDC R0, c[0x0][0x28c] ;  /* 0x0000a300ff007b82 */ /* 0x000e220000000800 */
[----:B------:R-:W1:Y:S01]  /*6b30*/  S2R R11, SR_CgaCtaId ;  /* 0x00000000000b7919 */ /* 0x000e620000008800 */
[----:B------:R-:W-:Y:S01]  /*6b40*/  ULDC UR5, c[0x0][0x600] ;  /* 0x0001800000057ab9 */ /* 0x000fe20000000800 */
[----:B------:R-:W-:Y:S01]  /*6b50*/  ULDC UR4, c[0x0][0xc] ;  /* 0x0000030000047ab9 */ /* 0x000fe20000000800 */
[----:B------:R-:W-:Y:S01]  /*6b60*/  UIADD3 UR16, UR5, -0x1, URZ ;  /* 0xffffffff05107890 */ /* 0x000fe2000fffe03f */
[----:B------:R-:W-:Y:S01]  /*6b70*/  BSSY B0, `(.L_x_166) ;  /* 0x00000cc000007945 */ /* 0x000fe20003800000 */
[----:B------:R-:W-:Y:S01]  /*6b80*/  ULDC UR6, c[0x0][0x658] ;  /* 0x0001960000067ab9 */ /* 0x000fe20000000800 */
[----:B------:R-:W-:Y:S01]  /*6b90*/  ULDC UR5, c[0x0][0x10] ;  /* 0x0000040000057ab9 */ /* 0x000fe20000000800 */
[----:B------:R-:W-:Y:S01]  /*6ba0*/  UMOV UR7, 0xffffffff ;  /* 0xffffffff00077882 */ /* 0x000fe20000000000 */
[----:B------:R-:W-:Y:S01]  /*6bb0*/  UMOV UR8, 0x1 ;  /* 0x0000000100087882 */ /* 0x000fe20000000000 */
[----:B------:R-:W-:Y:S01]  /*6bc0*/  UIMAD.WIDE.U32 UR4, UR4, UR5, URZ ;  /* 0x00000005040472a5 */ /* 0x000fe2000f8e003f */
[----:B------:R-:W-:Y:S01]  /*6bd0*/  IMAD.MOV.U32 R9, RZ, RZ, 0x1 ;  /* 0x00000001ff097424 */ /* 0x000fe200078e00ff */
[----:B------:R-:W-:Y:S01]  /*6be0*/  USHF.L.U32 UR7, UR7, UR6, URZ ;  /* 0x0000000607077299 */ /* 0x000fe2000800063f */
[----:B------:R-:W-:Y:S01]  /*6bf0*/  LOP3.LUT R13, R19, 0x2, RZ, 0xfc, !PT ;  /* 0x00000002130d7812 */ /* 0x000fe200078efcff */
[----:B------:R-:W-:-:S02]  /*6c00*/  USHF.L.U32 UR18, UR8, UR6, URZ ;  /* 0x0000000608127299 */ /* 0x000fc4000800063f */
[----:B------:R-:W-:Y:S01]  /*6c10*/  ULOP3.LUT UR17, URZ, UR7, URZ, 0x33, !UPT ;  /* 0x000000073f117292 */ /* 0x000fe2000f8e333f */
[----:B------:R-:W-:Y:S01]  /*6c20*/  ULDC UR6, c[0x0][0x14] ;  /* 0x0000050000067ab9 */ /* 0x000fe20000000800 */
[----:B------:R-:W-:Y:S01]  /*6c30*/  ULDC.64 UR22, c[0x0][0x198] ;  /* 0x0000660000167ab9 */ /* 0x000fe20000000a00 */
[----:B------:R-:W-:Y:S02]  /*6c40*/  UIMAD.WIDE.U32 UR20, UR4, UR6, URZ ;  /* 0x00000006041472a5 */ /* 0x000fe4000f8e003f */
[----:B------:R-:W-:Y:S01]  /*6c50*/  UIMAD UR13, UR5, UR6, URZ ;  /* 0x00000006050d72a4 */ /* 0x000fe2000f8e023f */
[----:B0-----:R-:W-:-:S03]  /*6c60*/  VIADD R0, R0, 0x1f ;  /* 0x0000001f00007836 */ /* 0x001fc60000000000 */
[----:B------:R-:W-:Y:S02]  /*6c70*/  UIADD3 UR13, UR21, UR13, URZ ;  /* 0x0000000d150d7290 */ /* 0x000fe4000fffe03f */
[----:B------:R-:W-:-:S04]  /*6c80*/  SHF.R.S32.HI R3, RZ, 0x1f, R0 ;  /* 0x0000001fff037819 */ /* 0x000fc80000011400 */
[----:B------:R-:W-:Y:S01]  /*6c90*/  LEA.HI R8, R3, R0, RZ, 0x5 ;  /* 0x0000000003087211 */ /* 0x000fe200078f28ff */
[C---:B-1----:R-:W-:Y:S02]  /*6ca0*/  IMAD.SHL.U32 R10, R11.reuse, 0x40, RZ ;  /* 0x000000400b0a7824 */ /* 0x042fe400078e00ff */
[----:B------:R-:W-:Y:S01]  /*6cb0*/  IMAD.SHL.U32 R11, R11, 0x800, RZ ;  /* 0x000008000b0b7824 */ /* 0x000fe200078e00ff */
[----:B------:R-:W-:Y:S01]  /*6cc0*/  SHF.R.S32.HI R8, RZ, 0x5, R8 ;  /* 0x00000005ff087819 */ /* 0x000fe20000011408 */
[----:B------:R-:W-:Y:S01]  /*6cd0*/  IMAD.MOV.U32 R0, RZ, RZ, 0x1 ;  /* 0x00000001ff007424 */ /* 0x000fe200078e00ff */
[----:B------:R-:W-:Y:S01]  /*6ce0*/  LOP3.LUT R10, R10, 0x40, RZ, 0xc0, !PT ;  /* 0x000000400a0a7812 */ /* 0x000fe200078ec0ff */
[----:B------:R-:W-:Y:S01]  /*6cf0*/  IMAD.MOV.U32 R3, RZ, RZ, RZ ;  /* 0x000000ffff037224 */ /* 0x000fe200078e00ff */
[----:B------:R-:W-:Y:S01]  /*6d00*/  LOP3.LUT R11, R11, 0x800, RZ, 0xc0, !PT ;  /* 0x000008000b0b7812 */ /* 0x000fe200078ec0ff */
[----:B------:R-:W-:-:S07]  /*6d10*/  VIADD R12, R8, 0x1 ;  /* 0x00000001080c7836 */ /* 0x000fce0000000000 */
.L_x_177:
[----:B------:R-:W-:-:S03]  /*6d20*/  UMOV UR4, 0xffffffff ;  /* 0xffffffff00047882 */ /* 0x000fc60000000000 */
[----:B------:R-:W-:Y:S05]  /*6d30*/  BRA.DIV UR4, `(.L_x_167) ;  /* 0x0000000e04a87947 */ /* 0x000fea000b800000 */
[----:B------:R-:W-:-:S13]  /*6d40*/  ELECT P6, URZ, PT ;  /* 0x00000000003f782f */ /* 0x000fda00038c0000 */
.L_x_188:
[----:B------:R-:W0:Y:S01]  /*6d50*/  LDC R4, c[0x0][0x28c] ;  /* 0x0000a300ff047b82 */ /* 0x000e220000000800 */
[----:B------:R-:W-:Y:S01]  /*6d60*/  BSSY B1, `(.L_x_168) ;  /* 0x0000038000017945 */ /* 0x000fe20003800000 */
[----:B0-----:R-:W-:-:S13]  /*6d70*/  ISETP.LT.OR P6, PT, R4, 0x1, !P6 ;  /* 0x000000010400780c */ /* 0x001fda00077c1670 */
[----:B------:R-:W-:Y:S05]  /*6d80*/  @P6 BRA `(.L_x_169) ;  /* 0x0000000000d46947 */ /* 0x000fea0003800000 */
[----:B------:R-:W-:Y:S02]  /*6d90*/  IMAD R21, R21, 0x80, R10 ;  /* 0x0000008015157824 */ /* 0x000fe400078e020a */
[----:B------:R-:W-:Y:S02]  /*6da0*/  IMAD.SHL.U32 R22, R20, 0x80, RZ ;  /* 0x0000008014167824 */ /* 0x000fe400078e00ff */
[----:B------:R-:W-:Y:S02]  /*6db0*/  IMAD.MOV.U32 R24, RZ, RZ, RZ ;  /* 0x000000ffff187224 */ /* 0x000fe400078e00ff */
[----:B------:R-:W-:Y:S02]  /*6dc0*/  IMAD.MOV.U32 R4, RZ, RZ, R12 ;  /* 0x000000ffff047224 */ /* 0x000fe400078e000c */
[----:B------:R-:W-:Y:S02]  /*6dd0*/  IMAD.MOV.U32 R5, RZ, RZ, R0 ;  /* 0x000000ffff057224 */ /* 0x000fe400078e0000 */
[----:B------:R-:W-:-:S07]  /*6de0*/  IMAD.MOV.U32 R14, RZ, RZ, R3 ;  /* 0x000000ffff0e7224 */ /* 0x000fce00078e0003 */
.L_x_172:
[----:B------:R-:W0:Y:S01]  /*6df0*/  S2R R20, SR_CgaCtaId ;  /* 0x0000000000147919 */ /* 0x000e220000008800 */
[----:B------:R-:W-:Y:S02]  /*6e00*/  MOV R7, 0x400 ;  /* 0x0000040000077802 */ /* 0x000fe40000000f00 */
[----:B------:R-:W-:-:S13]  /*6e10*/  LOP3.LUT P1, RZ, R18, 0x7f, RZ, 0xc0, !PT ;  /* 0x0000007f12ff7812 */ /* 0x000fda000782c0ff */
[----:B------:R-:W1:Y:S01]  /*6e20*/  @!P1 LDC R15, c[0x0][0x500] ;  /* 0x00014000ff0f9b82 */ /* 0x000e620000000800 */
[----:B0-----:R-:W-:Y:S02]  /*6e30*/  LEA R23, R20, R7, 0x18 ;  /* 0x0000000714177211 */ /* 0x001fe400078ec0ff */
[----:B------:R-:W-:-:S03]  /*6e40*/  SHF.L.U32 R7, R5, 0x1f, RZ ;  /* 0x0000001f05077819 */ /* 0x000fc600000006ff */
[----:B------:R-:W-:-:S04]  /*6e50*/  IMAD R20, R14, 0x8, R23 ;  /* 0x000000080e147824 */ /* 0x000fc800078e0217 */
[----:B------:R-:W0:Y:S02]  /*6e60*/  SYNCS.PHASECHK.TRANS64.TRYWAIT P0, [R20+URZ+0x20], R7 ;  /* 0x00002007140075a7 */ /* 0x000e24000800017f */
[----:B01----:R-:W-:Y:S05]  /*6e70*/  @!P0 BRA `(.L_x_170) ;  /* 0x0000000c00788947 */ /* 0x003fea0003800000 */
.L_x_189:
[----:B0-----:R-:W-:Y:S01]  /*6e80*/  PRMT R7, R13, 0x9910, RZ ;  /* 0x000099100d077816 */ /* 0x001fe200000000ff */
[----:B------:R0:W-:Y:S03]  /*6e90*/  @!P1 SYNCS.ARRIVE.TRANS64 RZ, [R20+URZ], R15 ;  /* 0x0000000f14ff99a7 */ /* 0x0001e6000800003f */
[----:B------:R-:W-:-:S13]  /*6ea0*/  ISETP.NE.AND P0, PT, R7, 0x2, PT ;  /* 0x000000020700780c */ /* 0x000fda0003f05270 */
[----:B0-----:R-:W-:Y:S05]  /*6eb0*/  @P0 BRA `(.L_x_171) ;  /* 0x0000000000040947 */ /* 0x001fea0003800000 */
[----:B------:R-:W-:Y:S01]  /*6ec0*/  BPT.TRAP 0x1 ;  /* 0x000000040000795c */ /* 0x000fe20000300000 */
.L_x_171:
[----:B------:R-:W-:Y:S01]  /*6ed0*/  IMAD R7, R14, 0x1000, R11 ;  /* 0x000010000e077824 */ /* 0x000fe200078e020b */
[----:B------:R-:W-:Y:S01]  /*6ee0*/  R2UR UR9, R20 ;  /* 0x00000000140972ca */ /* 0x000fe200000e0000 */
[--C-:B------:R-:W-:Y:S01]  /*6ef0*/  IMAD R15, R14, 0x2000, R23.reuse ;  /* 0x000020000e0f7824 */ /* 0x100fe200078e0217 */
[----:B------:R-:W-:Y:S01]  /*6f00*/  UIADD3 UR4, UP0, UR22, 0xf0, URZ ;  /* 0x000000f016047890 */ /* 0x000fe2000ff1e03f */
[----:B------:R-:W-:Y:S01]  /*6f10*/  IMAD R7, R7, 0x2, R23 ;  /* 0x0000000207077824 */ /* 0x000fe200078e0217 */
[----:B------:R-:W-:Y:S01]  /*6f20*/  R2UR UR11, R22 ;  /* 0x00000000160b72ca */ /* 0x000fe200000e0000 */
[----:B------:R-:W-:Y:S01]  /*6f30*/  VIADD R4, R4, 0xffffffff ;  /* 0xffffffff04047836 */ /* 0x000fe20000000000 */
[----:B------:R-:W-:Y:S01]  /*6f40*/  R2UR UR5, R15 ;  /* 0x000000000f0572ca */ /* 0x000fe200000e0000 */
[----:B------:R-:W-:Y:S01]  /*6f50*/  UIADD3 UR24, UP1, UR22, 0x1f0, URZ ;  /* 0x000001f016187890 */ /* 0x000fe2000ff3e03f */
[----:B------:R-:W-:Y:S01]  /*6f60*/  R2UR UR8, R7 ;  /* 0x00000000070872ca */ /* 0x000fe200000e0000 */
[----:B------:R-:W-:Y:S01]  /*6f70*/  VIADD R14, R14, 0x1 ;  /* 0x000000010e0e7836 */ /* 0x000fe20000000000 */
[----:B------:R-:W-:Y:S01]  /*6f80*/  R2UR UR10, R24 ;  /* 0x00000000180a72ca */ /* 0x000fe200000e0000 */
[----:B------:R-:W-:Y:S01]  /*6f90*/  UIADD3.X UR25, URZ, UR23, URZ, UP1, !UPT ;  /* 0x000000173f197290 */ /* 0x000fe20008ffe43f */
[----:B------:R-:W-:Y:S01]  /*6fa0*/  R2UR UR12, R6 ;  /* 0x00000000060c72ca */ /* 0x000fe200000e0000 */
[----:B------:R-:W-:Y:S01]  /*6fb0*/  UMOV UR6, 0x0 ;  /* 0x0000000000067882 */ /* 0x000fe20000000000 */
[----:B------:R-:W-:Y:S01]  /*6fc0*/  R2UR UR19, R21 ;  /* 0x00000000151372ca */ /* 0x000fe200000e0000 */
[----:B------:R-:W-:Y:S01]  /*6fd0*/  UMOV UR7, 0x10000000 ;  /* 0x1000000000077882 */ /* 0x000fe20000000000 */
[----:B------:R-:W-:Y:S01]  /*6fe0*/  ISETP.GT.AND P1, PT, R4, 0x1, PT ;  /* 0x000000010400780c */ /* 0x000fe20003f24270 */
[----:B------:R-:W-:Y:S01]  /*6ff0*/  UMOV UR26, 0x30000 ;  /* 0x00030000001a7882 */ /* 0x000fe20000000000 */
[----:B------:R-:W-:Y:S01]  /*7000*/  ISETP.NE.AND P0, PT, R14, 0x4, PT ;  /* 0x000000040e00780c */ /* 0x000fe20003f05270 */
[----:B------:R-:W-:Y:S01]  /*7010*/  UIADD3 UR14, UR5, 0x100, URZ ;  /* 0x00000100050e7890 */ /* 0x000fe2000fffe03f */
[----:B------:R-:W-:Y:S01]  /*7020*/  VIADD R24, R24, 0x20 ;  /* 0x0000002018187836 */ /* 0x000fe20000000000 */
[----:B------:R-:W-:Y:S01]  /*7030*/  UIADD3.X UR5, URZ, UR23, URZ, UP0, !UPT ;  /* 0x000000173f057290 */ /* 0x000fe200087fe43f */
[----:B------:R-:W-:Y:S01]  /*7040*/  SEL R20, RZ, 0x1, P0 ;  /* 0x00000001ff147807 */ /* 0x000fe20000000000 */
[----:B------:R-:W-:Y:S01]  /*7050*/  UIADD3 UR15, UR8, 0x8100, URZ ;  /* 0x00008100080f7890 */ /* 0x000fe2000fffe03f */
[----:B------:R-:W-:-:S02]  /*7060*/  SEL R14, R14, RZ, P0 ;  /* 0x000000ff0e0e7207 */ /* 0x000fc40000000000 */
[----:B------:R-:W-:Y:S01]  /*7070*/  UMOV UR8, UR14 ;  /* 0x0000000e00087c82 */ /* 0x000fe20008000000 */
[----:B------:R-:W-:-:S03]  /*7080*/  LOP3.LUT R5, R5, R20, RZ, 0x3c, !PT ;  /* 0x0000001405057212 */ /* 0x000fc600078e3cff */
[----:B------:R0:W-:Y:S02]  /*7090*/  UTMALDG.3D [UR8], [UR4], desc[UR6] ;  /* 0x00000608040075b4 */ /* 0x0001e40008011000 */
[----:B0-----:R-:W-:Y:S01]  /*70a0*/  UMOV UR8, UR15 ;  /* 0x0000000f00087c82 */ /* 0x001fe20008000000 */
[----:B------:R-:W-:Y:S02]  /*70b0*/  UMOV UR11, UR19 ;  /* 0x00000013000b7c82 */ /* 0x000fe40008000000 */
[----:B------:R0:W-:Y:S02]  /*70c0*/  UTMALDG.3D.MULTICAST [UR8], [UR24], UR26, desc[UR6] ;  /* 0x00000608180073b4 */ /* 0x0001e4000801181a */
[----:B0-----:R-:W-:Y:S05]  /*70d0*/  @P1 BRA `(.L_x_172) ;  /* 0xfffffffc00441947 */ /* 0x001fea000383ffff */
.L_x_169:
[----:B------:R-:W-:Y:S05]  /*70e0*/  BSYNC B1 ;  /* 0x0000000000017941 */ /* 0x000fea0003800000 */
.L_x_168:
[----:B------:R-:W-:Y:S01]  /*70f0*/  LOP3.LUT P1, RZ, R9, 0xff, RZ, 0xc0, !PT ;  /* 0x000000ff09ff7812 */ /* 0x000fe2000782c0ff */
[----:B------:R-:W-:Y:S01]  /*7100*/  IMAD.IADD R3, R8, 0x1, R3 ;  /* 0x0000000108037824 */ /* 0x000fe200078e0203 */
[----:B------:R-:W-:Y:S01]  /*7110*/  IADD3 R16, P2, R16, UR20, RZ ;  /* 0x0000001410107c10 */ /* 0x000fe2000ff5e0ff */
[----:B------:R-:W-:Y:S01]  /*7120*/  ULDC.64 UR4, c[0x0][0x650] ;  /* 0x0001940000047ab9 */ /* 0x000fe20000000a00 */
[----:B------:R-:W-:Y:S01]  /*7130*/  BSSY B1, `(.L_x_173) ;  /* 0x000006d000017945 */ /* 0x000fe20003800000 */
[----:B------:R-:W-:Y:S01]  /*7140*/  IMAD.MOV.U32 R20, RZ, RZ, -0x1 ;  /* 0xffffffffff147424 */ /* 0x000fe200078e00ff */
[----:B------:R-:W-:Y:S01]  /*7150*/  ISETP.GT.U32.AND P0, PT, R3, 0x3, PT ;  /* 0x000000030300780c */ /* 0x000fe20003f04070 */
[----:B------:R-:W-:Y:S01]  /*7160*/  IMAD.MOV.U32 R21, RZ, RZ, -0x1 ;  /* 0xffffffffff157424 */ /* 0x000fe200078e00ff */
[----:B------:R-:W-:Y:S02]  /*7170*/  SHF.R.U32.HI R4, RZ, 0x2, R3 ;  /* 0x00000002ff047819 */ /* 0x000fe40000011603 */
[----:B------:R-:W-:-:S02]  /*7180*/  ISETP.LT.U32.AND P0, PT, R8, 0x4, P0 ;  /* 0x000000040800780c */ /* 0x000fc40000701070 */
[----:B------:R-:W-:Y:S01]  /*7190*/  IADD3.X R17, R17, UR13, RZ, P2, !PT ;  /* 0x0000000d11117c10 */ /* 0x000fe200097fe4ff */
[----:B------:R-:W0:Y:S01]  /*71a0*/  @P1 S2R R6, SR_CgaCtaId ;  /* 0x0000000000061919 */ /* 0x000e220000008800 */
[----:B------:R-:W-:Y:S02]  /*71b0*/  @P1 MOV R5, 0x400 ;  /* 0x0000040000051802 */ /* 0x000fe40000000f00 */
[----:B------:R-:W-:Y:S02]  /*71c0*/  ISETP.GE.U32.AND P2, PT, R16, UR4, PT ;  /* 0x0000000410007c0c */ /* 0x000fe4000bf46070 */
[----:B------:R-:W-:Y:S02]  /*71d0*/  LOP3.LUT R4, R4, 0x1, RZ, 0xc0, !PT ;  /* 0x0000000104047812 */ /* 0x000fe400078ec0ff */
[----:B------:R-:W-:Y:S02]  /*71e0*/  LOP3.LUT R3, R3, 0x3, RZ, 0xc0, !PT ;  /* 0x0000000303037812 */ /* 0x000fe400078ec0ff */
[----:B------:R-:W-:-:S02]  /*71f0*/  PRMT R9, RZ, 0x7610, R9 ;  /* 0x00007610ff097816 */ /* 0x000fc40000000009 */
[----:B0-----:R-:W-:Y:S01]  /*7200*/  @P1 LEA R5, R6, R5, 0x18 ;  /* 0x0000000506051211 */ /* 0x001fe200078ec0ff */
[----:B------:R-:W-:-:S03]  /*7210*/  IMAD.MOV.U32 R6, RZ, RZ, -0x1 ;  /* 0xffffffffff067424 */ /* 0x000fc600078e00ff */
[----:B------:R0:W-:Y:S01]  /*7220*/  @P1 SYNCS.ARRIVE.TRANS64.A1T0 RZ, [R5+URZ+0x58], RZ ;  /* 0x000058ff05ff19a7 */ /* 0x0001e2000810003f */
[----:B------:R-:W-:-:S04]  /*7230*/  ISETP.NE.U32.AND P1, PT, R4, 0x1, PT ;  /* 0x000000010400780c */ /* 0x000fc80003f25070 */
[----:B------:R-:W-:Y:S02]  /*7240*/  ISETP.GT.U32.AND P1, PT, R8, 0x3, !P1 ;  /* 0x000000030800780c */ /* 0x000fe40004f24070 */
[----:B0-----:R-:W-:Y:S02]  /*7250*/  SEL R5, RZ, 0x1, !P0 ;  /* 0x00000001ff057807 */ /* 0x001fe40004000000 */
[----:B------:R-:W-:Y:S02]  /*7260*/  ISETP.GE.U32.AND.EX P0, PT, R17, UR5, PT, P2 ;  /* 0x0000000511007c0c */ /* 0x000fe4000bf06120 */
[----:B------:R-:W-:-:S04]  /*7270*/  SEL R4, RZ, 0x1, !P1 ;  /* 0x00000001ff047807 */ /* 0x000fc80004800000 */
[----:B------:R-:W-:Y:S02]  /*7280*/  LOP3.LUT R0, R4, R0, R5, 0x96, !PT ;  /* 0x0000000004007212 */ /* 0x000fe400078e9605 */
[----:B------:R-:W-:-:S05]  /*7290*/  PRMT R4, RZ, 0x7610, R4 ;  /* 0x00007610ff047816 */ /* 0x000fca0000000004 */
[----:B------:R-:W-:Y:S05]  /*72a0*/  @P0 BRA `(.L_x_174) ;  /* 0x0000000400540947 */ /* 0x000fea0003800000 */
[----:B------:R-:W0:Y:S01]  /*72b0*/  S2R R15, SR_CTAID.X ;  /* 0x00000000000f7919 */ /* 0x000e220000002500 */
[----:B------:R-:W-:Y:S01]  /*72c0*/  ULDC.64 UR4, c[0x0][0x628] ;  /* 0x00018a0000047ab9 */ /* 0x000fe20000000a00 */
[----:B------:R-:W-:Y:S01]  /*72d0*/  ULDC UR7, c[0x0][0x630] ;  /* 0x00018c0000077ab9 */ /* 0x000fe20000000800 */
[----:B------:R-:W-:Y:S01]  /*72e0*/  ISETP.NE.U32.AND P0, PT, RZ, UR4, PT ;  /* 0x00000004ff007c0c */ /* 0x000fe2000bf05070 */
[----:B------:R-:W1:Y:S01]  /*72f0*/  S2R R20, SR_CTAID.Y ;  /* 0x0000000000147919 */ /* 0x000e620000002600 */
[----:B------:R-:W-:Y:S01]  /*7300*/  ULDC UR8, c[0x0][0x150] ;  /* 0x0000540000087ab9 */ /* 0x000fe20000000800 */
[----:B------:R-:W-:Y:S01]  /*7310*/  IMAD.MOV.U32 R4, RZ, RZ, R16 ;  /* 0x000000ffff047224 */ /* 0x000fe200078e0010 */
[----:B------:R-:W-:Y:S01]  /*7320*/  ISETP.NE.AND.EX P0, PT, RZ, UR5, PT, P0 ;  /* 0x00000005ff007c0c */ /* 0x000fe2000bf05300 */
[----:B------:R-:W-:Y:S01]  /*7330*/  IMAD.MOV.U32 R5, RZ, RZ, R17 ;  /* 0x000000ffff057224 */ /* 0x000fe200078e0011 */
[----:B0-----:R-:W-:-:S11]  /*7340*/  I2FP.F32.U32 R22, R15 ;  /* 0x0000000f00167245 */ /* 0x001fd60000201000 */
[----:B------:R-:W-:Y:S05]  /*7350*/  @!P0 BRA `(.L_x_175) ;  /* 0x0000000000288947 */ /* 0x000fea0003800000 */
[----:B------:R-:W-:Y:S02]  /*7360*/  ULDC UR6, c[0x0][0x634] ;  /* 0x00018d0000067ab9 */ /* 0x000fe40000000800 */
[----:B------:R-:W-:-:S05]  /*7370*/  IADD3 R5, P0, R16, UR6, RZ ;  /* 0x0000000610057c10 */ /* 0x000fca000ff1e0ff */
[----:B------:R-:W-:-:S04]  /*7380*/  IMAD.X R21, RZ, RZ, R17, P0 ;  /* 0x000000ffff157224 */ /* 0x000fc800000e0611 */
[----:B------:R-:W-:-:S04]  /*7390*/  IMAD.WIDE.U32 R6, R21, UR4, RZ ;  /* 0x0000000415067c25 */ /* 0x000fc8000f8e00ff */
[----:B------:R-:W-:-:S04]  /*73a0*/  IMAD.WIDE.U32 R6, P0, R5, UR5, R6 ;  /* 0x0000000505067c25 */ /* 0x000fc8000f800006 */
[----:B------:R-:W-:-:S04]  /*73b0*/  IMAD.WIDE.U32 R4, R5, UR4, RZ ;  /* 0x0000000405047c25 */ /* 0x000fc8000f8e00ff */
[----:B------:R-:W-:Y:S01]  /*73c0*/  IMAD.MOV.U32 R4, RZ, RZ, R7 ;  /* 0x000000ffff047224 */ /* 0x000fe200078e0007 */
[----:B------:R-:W-:Y:S01]  /*73d0*/  IADD3 RZ, P1, R5, R6, RZ ;  /* 0x0000000605ff7210 */ /* 0x000fe20007f3e0ff */
[----:B------:R-:W-:-:S04]  /*73e0*/  IMAD.X R5, RZ, RZ, RZ, P0 ;  /* 0x000000ffff057224 */ /* 0x000fc800000e06ff */
[----:B------:R-:W-:-:S08]  /*73f0*/  IMAD.WIDE.U32.X R4, R21, UR5, R4, P1 ;  /* 0x0000000515047c25 */ /* 0x000fd000088e0404 */
.L_x_175:
[--C-:B------:R-:W-:Y:S01]  /*7400*/  SHF.R.U64 R14, R4, UR7, R5.reuse ;  /* 0x00000007040e7c19 */ /* 0x100fe20008001205 */
[----:B------:R-:W-:Y:S01]  /*7410*/  FMUL R22, R22, UR8 ;  /* 0x0000000816167c20 */ /* 0x000fe20008400000 */
[----:B------:R-:W-:Y:S01]  /*7420*/  SHF.R.U32.HI R4, RZ, UR7, R5 ;  /* 0x00000007ff047c19 */ /* 0x000fe20008011605 */
[----:B------:R-:W0:Y:S01]  /*7430*/  LDC R6, c[0x0][0x144] ;  /* 0x00005100ff067b82 */ /* 0x000e220000000800 */
[----:B------:R-:W-:Y:S01]  /*7440*/  IADD3 R5, P0, RZ, -R14, RZ ;  /* 0x8000000eff057210 */ /* 0x000fe20007f1e0ff */
[----:B------:R-:W-:Y:S01]  /*7450*/  ULDC UR6, c[0x0][0x154] ;  /* 0x0000550000067ab9 */ /* 0x000fe20000000800 */
[----:B-1----:R-:W-:Y:S01]  /*7460*/  I2FP.F32.U32 R7, R20 ;  /* 0x0000001400077245 */ /* 0x002fe20000201000 */
[----:B------:R-:W1:Y:S01]  /*7470*/  F2I.U32.TRUNC.NTZ R22, R22 ;  /* 0x0000001600167305 */ /* 0x000e62000020f000 */
[----:B------:R-:W-:Y:S01]  /*7480*/  ULDC.64 UR4, c[0x0][0x620] ;  /* 0x0001880000047ab9 */ /* 0x000fe20000000a00 */
[----:B------:R-:W-:Y:S01]  /*7490*/  IMAD.X R4, RZ, RZ, ~R4, P0 ;  /* 0x000000ffff047224 */ /* 0x000fe200000e0e04 */
[----:B------:R-:W-:Y:S01]  /*74a0*/  ISETP.NE.AND P2, PT, R2, 0x1, PT ;  /* 0x000000010200780c */ /* 0x000fe20003f45270 */
[----:B------:R-:W-:Y:S01]  /*74b0*/  FMUL R23, R7, UR6 ;  /* 0x0000000607177c20 */ /* 0x000fe20008400000 */
[----:B------:R-:W2:Y:S01]  /*74c0*/  LDC R25, c[0x0][0x148] ;  /* 0x00005200ff197b82 */ /* 0x000ea20000000800 */
[----:B------:R-:W-:Y:S01]  /*74d0*/  IMAD R4, R4, UR4, RZ ;  /* 0x0000000404047c24 */ /* 0x000fe2000f8e02ff */
[----:B------:R-:W-:-:S02]  /*74e0*/  ULDC.64 UR6, c[0x0][0x640] ;  /* 0x0001900000067ab9 */ /* 0x000fc40000000a00 */
[----:B------:R-:W-:Y:S01]  /*74f0*/  ISETP.NE.U32.AND P0, PT, RZ, UR6, PT ;  /* 0x00000006ff007c0c */ /* 0x000fe2000bf05070 */
[----:B------:R-:W3:Y:S01]  /*7500*/  F2I.U32.TRUNC.NTZ R23, R23 ;  /* 0x0000001700177305 */ /* 0x000ee2000020f000 */
[C---:B------:R-:W-:Y:S02]  /*7510*/  IMAD R7, R5.reuse, UR5, R4 ;  /* 0x0000000505077c24 */ /* 0x040fe4000f8e0204 */
[----:B------:R-:W-:Y:S01]  /*7520*/  IMAD.WIDE.U32 R4, R5, UR4, R16 ;  /* 0x0000000405047c25 */ /* 0x000fe2000f8e0010 */
[----:B------:R-:W-:Y:S01]  /*7530*/  ULDC UR4, c[0x0][0x618] ;  /* 0x0001860000047ab9 */ /* 0x000fe20000000800 */
[----:B------:R-:W-:Y:S02]  /*7540*/  ISETP.NE.AND.EX P0, PT, RZ, UR7, PT, P0 ;  /* 0x00000007ff007c0c */ /* 0x000fe4000bf05300 */
[----:B------:R-:W-:Y:S02]  /*7550*/  IMAD.IADD R5, R5, 0x1, R7 ;  /* 0x0000000105057824 */ /* 0x000fe400078e0207 */
[----:B-1----:R-:W-:-:S03]  /*7560*/  IMAD.MOV R22, RZ, RZ, -R22 ;  /* 0x000000ffff167224 */ /* 0x002fc600078e0a16 */
[----:B------:R-:W-:Y:S01]  /*7570*/  SHF.R.U64 R21, R4, UR4, R5 ;  /* 0x0000000404157c19 */ /* 0x000fe20008001205 */
[----:B0-----:R-:W-:Y:S01]  /*7580*/  IMAD R15, R6, R22, R15 ;  /* 0x00000016060f7224 */ /* 0x001fe200078e020f */
[----:B------:R-:W-:Y:S01]  /*7590*/  SHF.R.U32.HI R4, RZ, UR4, R5 ;  /* 0x00000004ff047c19 */ /* 0x000fe20008011605 */
[----:B------:R-:W-:Y:S01]  /*75a0*/  ULDC UR4, c[0x0][0x608] ;  /* 0x0001820000047ab9 */ /* 0x000fe20000000800 */
[----:B---3--:R-:W-:Y:S02]  /*75b0*/  IMAD.MOV R6, RZ, RZ, -R23 ;  /* 0x000000ffff067224 */ /* 0x008fe400078e0a17 */
[--C-:B------:R-:W-:Y:S02]  /*75c0*/  SHF.R.U64 R22, R21, UR4, R4.reuse ;  /* 0x0000000415167c19 */ /* 0x100fe40008001204 */
[----:B------:R-:W-:Y:S01]  /*75d0*/  SHF.R.U32.HI R5, RZ, UR4, R4 ;  /* 0x00000004ff057c19 */ /* 0x000fe20008011604 */
[----:B------:R-:W-:Y:S01]  /*75e0*/  ULDC UR4, c[0x0][0x658] ;  /* 0x0001960000047ab9 */ /* 0x000fe20000000800 */
[----:B--2---:R-:W-:-:S02]  /*75f0*/  @P2 IMAD R15, R25, R6, R20 ;  /* 0x00000006190f2224 */ /* 0x004fc400078e0214 */
[--C-:B------:R-:W-:Y:S02]  /*7600*/  SHF.R.U64 R20, R22, UR4, R5.reuse ;  /* 0x0000000416147c19 */ /* 0x100fe40008001205 */
[----:B------:R-:W-:-:S03]  /*7610*/  SHF.R.U32.HI R23, RZ, UR4, R5 ;  /* 0x00000004ff177c19 */ /* 0x000fc60008011605 */
[----:B------:R-:W-:Y:S02]  /*7620*/  IMAD.MOV.U32 R6, RZ, RZ, R20 ;  /* 0x000000ffff067224 */ /* 0x000fe400078e0014 */
[----:B------:R-:W-:Y:S01]  /*7630*/  IMAD.MOV.U32 R5, RZ, RZ, R23 ;  /* 0x000000ffff057224 */ /* 0x000fe200078e0017 */
[----:B------:R-:W-:Y:S06]  /*7640*/  @!P0 BRA `(.L_x_176) ;  /* 0x00000000002c8947 */ /* 0x000fec0003800000 */
        /* <DEDUP_REMOVED lines=9> */
[----:B------:R-:W-:-:S04]  /*76e0*/  IMAD.WIDE.U32.X R4, R23, UR7, R4, P1 ;  /* 0x0000000717047c25 */ /* 0x000fc800088e0404 */
[----:B------:R-:W-:-:S07]  /*76f0*/  IMAD.MOV.U32 R6, RZ, RZ, R4 ;  /* 0x000000ffff067224 */ /* 0x000fce00078e0004 */
.L_x_176:
[----:B------:R-:W-:Y:S01]  /*7700*/  ULDC UR4, c[0x0][0x648] ;  /* 0x0001920000047ab9 */ /* 0x000fe20000000800 */
[----:B------:R-:W-:Y:S01]  /*7710*/  LOP3.LUT R4, R22, UR17, RZ, 0xc0, !PT ;  /* 0x0000001116047c12 */ /* 0x000fe2000f8ec0ff */
[----:B------:R-:W-:Y:S01]  /*7720*/  ULDC UR5, c[0x0][0x610] ;  /* 0x0001840000057ab9 */ /* 0x000fe20000000800 */
[----:B------:R-:W-:Y:S01]  /*7730*/  SHF.R.U64 R5, R6, UR4, R5 ;  /* 0x0000000406057c19 */ /* 0x000fe20008001205 */
[----:B------:R-:W-:Y:S01]  /*7740*/  ULDC UR4, c[0x0][0x638] ;  /* 0x00018e0000047ab9 */ /* 0x000fe20000000800 */
[----:B------:R-:W-:Y:S01]  /*7750*/  LOP3.LUT R21, R21, UR16, RZ, 0xc0, !PT ;  /* 0x0000001015157c12 */ /* 0x000fe2000f8ec0ff */
[----:B------:R-:W-:Y:S02]  /*7760*/  IMAD.MOV.U32 R6, RZ, RZ, R14 ;  /* 0x000000ffff067224 */ /* 0x000fe400078e000e */
[----:B------:R-:W-:Y:S02]  /*7770*/  IMAD.MOV R7, RZ, RZ, -R5 ;  /* 0x000000ffff077224 */ /* 0x000fe400078e0a05 */
[----:B------:R-:W-:-:S02]  /*7780*/  IMAD R4, R5, UR18, R4 ;  /* 0x0000001205047c24 */ /* 0x000fc4000f8e0204 */
[----:B------:R-:W-:Y:S01]  /*7790*/  IMAD R20, R7, UR4, R20 ;  /* 0x0000000407147c24 */ /* 0x000fe2000f8e0214 */
[----:B------:R-:W-:Y:S01]  /*77a0*/  ULDC UR4, c[0x0][0x600] ;  /* 0x0001800000047ab9 */ /* 0x000fe20000000800 */
[----:B------:R-:W-:Y:S02]  /*77b0*/  IMAD R15, R4, UR5, R15 ;  /* 0x00000005040f7c24 */ /* 0x000fe4000f8e020f */
[----:B------:R-:W-:Y:S02]  /*77c0*/  IMAD R20, R20, UR4, R21 ;  /* 0x0000000414147c24 */ /* 0x000fe4000f8e0215 */
[----:B------:R-:W-:-:S03]  /*77d0*/  IMAD.MOV.U32 R4, RZ, RZ, 0x1 ;  /* 0x00000001ff047424 */ /* 0x000fc600078e00ff */
[----:B------:R-:W-:Y:S02]  /*77e0*/  SEL R21, R20, R15, !P2 ;  /* 0x0000000f14157207 */ /* 0x000fe40005000000 */
[----:B------:R-:W-:-:S07]  /*77f0*/  SEL R20, R15, R20, !P2 ;  /* 0x000000140f147207 */ /* 0x000fce0005000000 */
.L_x_174:
[----:B------:R-:W-:Y:S05]  /*7800*/  BSYNC B1 ;  /* 0x0000000000017941 */ /* 0x000fea0003800000 */
.L_x_173:
[----:B------:R-:W-:-:S13]  /*7810*/  LOP3.LUT P0, RZ, R4, 0xff, RZ, 0xc0, !PT ;  /* 0x000000ff04ff7812 */ /* 0x000fda000780c0ff */
[----:B------:R-:W-:Y:S05]  /*7820*/  @P0 BRA `(.L_x_177) ;  /* 0xfffffff4003c0947 */ /* 0x000fea000383ffff */
[----:B------:R-:W-:Y:S05]  /*7830*/  BSYNC B0 ;  /* 0x0000000000007941 */ /* 0x000fea0003800000 */
.L_x_166:
[----:B------:R-:W-:-:S03]  /*7840*/  UMOV UR4, 0xffffffff ;  /* 0xffffffff00047882 */ /* 0x000fc60000000000 */
[----:B------:R-:W-:Y:S05]  /*7850*/  BRA.DIV UR4, `(.L_x_178) ;  /* 0x0000000604147947 */ /* 0x000fea000b800000 */
[----:B------:R-:W-:-:S13]  /*7860*/  ELECT P6, URZ, PT ;  /* 0x00000000003f782f */ /* 0x000fda00038c0000 */
.L_x_192:
[----:B------:R-:W-:Y:S04]  /*7870*/  BSSY B0, `(.L_x_179) ;  /* 0x000002b000007945 */ /* 0x000fe80003800000 */
[----:B------:R-:W-:Y:S05]  /*7880*/  @!P6 BRA `(.L_x_180) ;  /* 0x0000000000a4e947 */ /* 0x000fea0003800000 */
[----:B------:R-:W-:-:S04]  /*7890*/  LOP3.LUT R19, R19, 0x2, RZ, 0xfc, !PT ;  /* 0x0000000213137812 */ /* 0x000fc800078efcff */
[----:B------:R-:W-:-:S13]  /*78a0*/  ISETP.NE.AND P0, PT, R19, 0x3, PT ;  /* 0x000000031300780c */ /* 0x000fda0003f05270 */
[----:B------:R-:W-:Y:S05]  /*78b0*/  @!P0 BRA `(.L_x_181) ;  /* 0x0000000000048947 */ /* 0x000fea0003800000 */
[----:B------:R-:W-:Y:S01]  /*78c0*/  BPT.TRAP 0x1 ;  /* 0x000000040000795c */ /* 0x000fe20000300000 */
.L_x_181:
[----:B------:R-:W0:Y:S01]  /*78d0*/  S2R R5, SR_CgaCtaId ;  /* 0x0000000000057919 */ /* 0x000e220000008800 */
[----:B------:R-:W-:Y:S02]  /*78e0*/  MOV R2, 0x400 ;  /* 0x0000040000027802 */ /* 0x000fe40000000f00 */
[----:B------:R-:W-:Y:S02]  /*78f0*/  SHF.L.U32 R4, R0, 0x1f, RZ ;  /* 0x0000001f00047819 */ /* 0x000fe400000006ff */
[----:B0-----:R-:W-:-:S05]  /*7900*/  LEA R2, R5, R2, 0x18 ;  /* 0x0000000205027211 */ /* 0x001fca00078ec0ff */
[----:B------:R-:W-:-:S04]  /*7910*/  VIADD R2, R2, 0x20 ;  /* 0x0000002002027836 */ /* 0x000fc80000000000 */
[C---:B------:R-:W-:Y:S02]  /*7920*/  IMAD R7, R3.reuse, 0x8, R2 ;  /* 0x0000000803077824 */ /* 0x040fe400078e0202 */
[----:B------:R-:W-:Y:S02]  /*7930*/  VIADD R3, R3, 0x1 ;  /* 0x0000000103037836 */ /* 0x000fe40000000000 */
[----:B------:R-:W0:Y:S03]  /*7940*/  SYNCS.PHASECHK.TRANS64.TRYWAIT P0, [R7+URZ], R4 ;  /* 0x00000004070075a7 */ /* 0x000e26000800017f */
[----:B------:R-:W-:-:S04]  /*7950*/  ISETP.NE.AND P1, PT, R3, 0x4, PT ;  /* 0x000000040300780c */ /* 0x000fc80003f25270 */
[----:B------:R-:W-:Y:S02]  /*7960*/  SEL R5, RZ, 0x1, P1 ;  /* 0x00000001ff057807 */ /* 0x000fe40000800000 */
[----:B------:R-:W-:Y:S02]  /*7970*/  SEL R3, R3, RZ, P1 ;  /* 0x000000ff03037207 */ /* 0x000fe40000800000 */
[----:B------:R-:W-:-:S03]  /*7980*/  LOP3.LUT R6, R0, R5, RZ, 0x3c, !PT ;  /* 0x0000000500067212 */ /* 0x000fc600078e3cff */
[----:B------:R-:W-:Y:S01]  /*7990*/  IMAD R8, R3, 0x8, R2 ;  /* 0x0000000803087824 */ /* 0x000fe200078e0202 */
[----:B------:R-:W-:Y:S01]  /*79a0*/  SHF.L.U32 R5, R6, 0x1f, RZ ;  /* 0x0000001f06057819 */ /* 0x000fe200000006ff */
[----:B0-----:R-:W-:Y:S06]  /*79b0*/  @!P0 BRA `(.L_x_182) ;  /* 0x0000000000dc8947 */ /* 0x001fec0003800000 */
.L_x_193:
[----:B------:R-:W1:Y:S01]  /*79c0*/  SYNCS.PHASECHK.TRANS64.TRYWAIT P0, [R8+URZ], R5 ;  /* 0x00000005080075a7 */ /* 0x000e62000800017f */
[----:B------:R-:W-:-:S05]  /*79d0*/  VIADD R0, R3, 0x1 ;  /* 0x0000000103007836 */ /* 0x000fca0000000000 */
[----:B------:R-:W-:-:S04]  /*79e0*/  ISETP.NE.AND P1, PT, R0, 0x4, PT ;  /* 0x000000040000780c */ /* 0x000fc80003f25270 */
[----:B------:R-:W-:Y:S02]  /*79f0*/  SEL R3, RZ, 0x1, P1 ;  /* 0x00000001ff037807 */ /* 0x000fe40000800000 */
[----:B0-----:R-:W-:Y:S02]  /*7a00*/  SEL R7, R0, RZ, P1 ;  /* 0x000000ff00077207 */ /* 0x001fe40000800000 */
[----:B------:R-:W-:-:S03]  /*7a10*/  LOP3.LUT R9, R6, R3, RZ, 0x3c, !PT ;  /* 0x0000000306097212 */ /* 0x000fc600078e3cff */
[----:B------:R-:W-:Y:S01]  /*7a20*/  IMAD R11, R7, 0x8, R2 ;  /* 0x00000008070b7824 */ /* 0x000fe200078e0202 */
[----:B------:R-:W-:Y:S01]  /*7a30*/  SHF.L.U32 R6, R9, 0x1f, RZ ;  /* 0x0000001f09067819 */ /* 0x000fe200000006ff */
[----:B-1----:R-:W-:Y:S06]  /*7a40*/  @!P0 BRA `(.L_x_183) ;  /* 0x0000000000cc8947 */ /* 0x002fec0003800000 */
.L_x_194:
[----:B------:R-:W1:Y:S01]  /*7a50*/  SYNCS.PHASECHK.TRANS64.TRYWAIT P0, [R11+URZ], R6 ;  /* 0x000000060b0075a7 */ /* 0x000e62000800017f */
[----:B------:R-:W-:-:S05]  /*7a60*/  VIADD R0, R7, 0x1 ;  /* 0x0000000107007836 */ /* 0x000fca0000000000 */
[----:B------:R-:W-:-:S04]  /*7a70*/  ISETP.NE.AND P1, PT, R0, 0x4, PT ;  /* 0x000000040000780c */ /* 0x000fc80003f25270 */
[----:B------:R-:W-:Y:S02]  /*7a80*/  SEL R4, RZ, 0x1, P1 ;  /* 0x00000001ff047807 */ /* 0x000fe40000800000 */
[----:B------:R-:W-:Y:S02]  /*7a90*/  SEL R3, R0, RZ, P1 ;  /* 0x000000ff00037207 */ /* 0x000fe40000800000 */
[----:B------:R-:W-:Y:S01]  /*7aa0*/  LOP3.LUT R0, R9, R4, RZ, 0x3c, !PT ;  /* 0x0000000409007212 */ /* 0x000fe200078e3cff */
[----:B-1----:R-:W-:Y:S06]  /*7ab0*/  @!P0 BRA `(.L_x_184) ;  /* 0x0000000000c48947 */ /* 0x002fec0003800000 */
.L_x_195:
[----:B------:R-:W-:Y:S01]  /*7ac0*/  IMAD R3, R3, 0x8, R2 ;  /* 0x0000000803037824 */ /* 0x000fe200078e0202 */
[----:B------:R-:W-:-:S07]  /*7ad0*/  SHF.L.U32 R0, R0, 0x1f, RZ ;  /* 0x0000001f00007819 */ /* 0x000fce00000006ff */
.L_x_185:
[----:B--2---:R2:W3:Y:S02]  /*7ae0*/  SYNCS.PHASECHK.TRANS64.TRYWAIT P0, [R3+URZ], R0 ;  /* 0x00000000030075a7 */ /* 0x0044e4000800017f */
[----:B---3--:R-:W-:Y:S05]  /*7af0*/  @!P0 NANOSLEEP.SYNCS 0x989680 ;  /* 0x009896800000895d */ /* 0x008fea0003900000 */
[----:B------:R-:W3:Y:S02]  /*7b00*/  @!P0 SYNCS.PHASECHK.TRANS64 P0, [R3+URZ], R0 ;  /* 0x00000000030085a7 */ /* 0x000ee4000800007f */
[----:B---3--:R-:W-:Y:S05]  /*7b10*/  @!P0 BRA `(.L_x_185) ;  /* 0xfffffffc00f08947 */ /* 0x008fea000383ffff */
.L_x_180:
[----:B------:R-:W-:Y:S05]  /*7b20*/  BSYNC B0 ;  /* 0x0000000000007941 */ /* 0x000fea0003800000 */
.L_x_179:
[----:B------:R-:W-:Y:S05]  /*7b30*/  EXIT ;  /* 0x000000000000794d */ /* 0x000fea0003800000 */
.L_x_21:
[----:B---3--:R3:W4:Y:S02]  /*7b40*/  SYNCS.PHASECHK.TRANS64.TRYWAIT P1, [R3+URZ], R0 ;  /* 0x00000000030075a7 */ /* 0x008724000802017f */
[----:B----4-:R-:W-:Y:S05]  /*7b50*/  @!P1 NANOSLEEP.SYNCS 0x989680 ;  /* 0x009896800000995d */ /* 0x010fea0003900000 */
[----:B------:R-:W4:Y:S02]  /*7b60*/  @!P1 SYNCS.PHASECHK.TRANS64 P1, [R3+URZ], R0 ;  /* 0x00000000030095a7 */ /* 0x000f24000802007f */
[----:B----4-:R-:W-:Y:S05]  /*7b70*/  @!P1 BRA `(.L_x_21) ;  /* 0xfffffffc00f09947 */ /* 0x010fea000383ffff */
[----:B------:R-:W-:Y:S05]  /*7b80*/  BRA `(.L_x_20) ;  /* 0xffffff9800607947 */ /* 0x000fea000383ffff */
.L_x_26:
[----:B-1----:R1:W2:Y:S02]  /*7b90*/  SYNCS.PHASECHK.TRANS64.TRYWAIT P1, [R5+URZ], R4 ;  /* 0x00000004050075a7 */ /* 0x0022a4000802017f */
[----:B--2---:R-:W-:Y:S05]  /*7ba0*/  @!P1 NANOSLEEP.SYNCS 0x989680 ;  /* 0x009896800000995d */ /* 0x004fea0003900000 */
[----:B------:R-:W2:Y:S02]  /*7bb0*/  @!P1 SYNCS.PHASECHK.TRANS64 P1, [R5+URZ], R4 ;  /* 0x00000004050095a7 */ /* 0x000ea4000802007f */
[----:B--2---:R-:W-:Y:S05]  /*7bc0*/  @!P1 BRA `(.L_x_26) ;  /* 0xfffffffc00f09947 */ /* 0x004fea000383ffff */
[----:B------:R-:W-:Y:S05]  /*7bd0*/  BRA `(.L_x_25) ;  /* 0xffffff9c00107947 */ /* 0x000fea000383ffff */
.L_x_167:
[----:B------:R-:W-:Y:S01]  /*7be0*/  BSSY B1, `(.L_x_186) ;  /* 0x0000006000017945 */ /* 0x000fe20003800000 */
[----:B------:R-:W-:-:S07]  /*7bf0*/  IMAD.MOV.U32 R15, RZ, RZ, -0x1 ;  /* 0xffffffffff0f7424 */ /* 0x000fce00078e00ff */
[----:B------:R-:W-:Y:S05]  /*7c00*/  WARPSYNC.COLLECTIVE R15, `(.L_x_187) ;  /* 0x000000000f0c7348 */ /* 0x000fea0003c00000 */
[----:B------:R-:W-:Y:S02]  /*7c10*/  ELECT P6, UR62, PT ;  /* 0x00000000003e782f */ /* 0x000fe400038c0000 */
[----:B------:R-:W-:Y:S01]  /*7c20*/  MOV R14, UR62 ;  /* 0x0000003e000e7c02 */ /* 0x000fe20008000f00 */
[----:B------:R-:W-:Y:S10]  /*7c30*/  ENDCOLLECTIVE ;  /* 0x000000000000791b */ /* 0x000ff40003800000 */
.L_x_187:
[----:B------:R-:W-:Y:S05]  /*7c40*/  BSYNC B1 ;  /* 0x0000000000017941 */ /* 0x000fea0003800000 */
.L_x_186:
[----:B------:R-:W-:Y:S05]  /*7c50*/  BRA `(.L_x_188) ;  /* 0xfffffff0003c7947 */ /* 0x000fea000383ffff */
.L_x_170:
[----:B0-----:R0:W1:Y:S02]  /*7c60*/  SYNCS.PHASECHK.TRANS64.TRYWAIT P0, [R20+URZ+0x20], R7 ;  /* 0x00002007140075a7 */ /* 0x001064000800017f */
[----:B-1----:R-:W-:Y:S05]  /*7c70*/  @!P0 NANOSLEEP.SYNCS 0x989680 ;  /* 0x009896800000895d */ /* 0x002fea0003900000 */
[----:B------:R-:W1:Y:S02]  /*7c80*/  @!P0 SYNCS.PHASECHK.TRANS64 P0, [R20+URZ+0x20], R7 ;  /* 0x00002007140085a7 */ /* 0x000e64000800007f */
[----:B-1----:R-:W-:Y:S05]  /*7c90*/  @!P0 BRA `(.L_x_170) ;  /* 0xfffffffc00f08947 */ /* 0x002fea000383ffff */
[----:B------:R-:W-:Y:S05]  /*7ca0*/  BRA `(.L_x_189) ;  /* 0xfffffff000747947 */ /* 0x000fea000383ffff */
.L_x_178:
[----:B------:R-:W-:Y:S01]  /*7cb0*/  BSSY B0, `(.L_x_190) ;  /* 0x0000006000007945 */ /* 0x000fe20003800000 */
[----:B------:R-:W-:-:S07]  /*7cc0*/  IMAD.MOV.U32 R15, RZ, RZ, -0x1 ;  /* 0xffffffffff0f7424 */ /* 0x000fce00078e00ff */
[----:B------:R-:W-:Y:S05]  /*7cd0*/  WARPSYNC.COLLECTIVE R15, `(.L_x_191) ;  /* 0x000000000f0c7348 */ /* 0x000fea0003c00000 */
[----:B------:R-:W-:Y:S02]  /*7ce0*/  ELECT P6, UR62, PT ;  /* 0x00000000003e782f */ /* 0x000fe400038c0000 */
[----:B------:R-:W-:Y:S01]  /*7cf0*/  MOV R14, UR62 ;  /* 0x0000003e000e7c02 */ /* 0x000fe20008000f00 */
[----:B------:R-:W-:Y:S10]  /*7d00*/  ENDCOLLECTIVE ;  /* 0x000000000000791b */ /* 0x000ff40003800000 */
.L_x_191:
[----:B------:R-:W-:Y:S05]  /*7d10*/  BSYNC B0 ;  /* 0x0000000000007941 */ /* 0x000fea0003800000 */
.L_x_190:
[----:B------:R-:W-:Y:S05]  /*7d20*/  BRA `(.L_x_192) ;  /* 0xfffffff800d07947 */ /* 0x000fea000383ffff */
.L_x_182:
[----:B0-----:R0:W1:Y:S02]  /*7d30*/  SYNCS.PHASECHK.TRANS64.TRYWAIT P0, [R7+URZ], R4 ;  /* 0x00000004070075a7 */ /* 0x001064000800017f */
[----:B-1----:R-:W-:Y:S05]  /*7d40*/  @!P0 NANOSLEEP.SYNCS 0x989680 ;  /* 0x009896800000895d */ /* 0x002fea0003900000 */
[----:B------:R-:W1:Y:S02]  /*7d50*/  @!P0 SYNCS.PHASECHK.TRANS64 P0, [R7+URZ], R4 ;  /* 0x00000004070085a7 */ /* 0x000e64000800007f */
[----:B-1----:R-:W-:Y:S05]  /*7d60*/  @!P0 BRA `(.L_x_182) ;  /* 0xfffffffc00f08947 */ /* 0x002fea000383ffff */
[----:B------:R-:W-:Y:S05]  /*7d70*/  BRA `(.L_x_193) ;  /* 0xfffffffc00107947 */ /* 0x000fea000383ffff */
.L_x_183:
[----:B0-----:R0:W1:Y:S02]  /*7d80*/  SYNCS.PHASECHK.TRANS64.TRYWAIT P0, [R8+URZ], R5 ;  /* 0x00000005080075a7 */ /* 0x001064000800017f */
[----:B-1----:R-:W-:Y:S05]  /*7d90*/  @!P0 NANOSLEEP.SYNCS 0x989680 ;  /* 0x009896800000895d */ /* 0x002fea0003900000 */
[----:B------:R-:W1:Y:S02]  /*7da0*/  @!P0 SYNCS.PHASECHK.TRANS64 P0, [R8+URZ], R5 ;  /* 0x00000005080085a7 */ /* 0x000e64000800007f */
[----:B-1----:R-:W-:Y:S05]  /*7db0*/  @!P0 BRA `(.L_x_183) ;  /* 0xfffffffc00f08947 */ /* 0x002fea000383ffff */
[----:B------:R-:W-:Y:S05]  /*7dc0*/  BRA `(.L_x_194) ;  /* 0xfffffffc00207947 */ /* 0x000fea000383ffff */
.L_x_184:
[----:B-1----:R1:W2:Y:S02]  /*7dd0*/  SYNCS.PHASECHK.TRANS64.TRYWAIT P0, [R11+URZ], R6 ;  /* 0x000000060b0075a7 */ /* 0x0022a4000800017f */
[----:B--2---:R-:W-:Y:S05]  /*7de0*/  @!P0 NANOSLEEP.SYNCS 0x989680 ;  /* 0x009896800000895d */ /* 0x004fea0003900000 */
[----:B------:R-:W2:Y:S02]  /*7df0*/  @!P0 SYNCS.PHASECHK.TRANS64 P0, [R11+URZ], R6 ;  /* 0x000000060b0085a7 */ /* 0x000ea4000800007f */
[----:B--2---:R-:W-:Y:S05]  /*7e00*/  @!P0 BRA `(.L_x_184) ;  /* 0xfffffffc00f08947 */ /* 0x004fea000383ffff */
[----:B------:R-:W-:Y:S05]  /*7e10*/  BRA `(.L_x_195) ;  /* 0xfffffffc00287947 */ /* 0x000fea000383ffff */
.L_x_196:
[----:B------:R-:W-:-:S00]  /*7e20*/  BRA `(.L_x_196) ;  /* 0xfffffffc00fc7947 */ /* 0x000fc0000383ffff */
[----:B------:R-:W-:-:S00]  /*7e30*/  NOP ;  /* 0x0000000000007918 */ /* 0x000fc00000000000 */
        /* <DEDUP_REMOVED lines=12> */
.L_x_197:


//--------------------- .nv.global.init           --------------------------
	.section	.nv.global.init,"aw",@progbits
.nv.global.init:
	.type		$str$22,@object
	.size		$str$22,($str$23 - $str$22)
$str$22:
        /*0000*/ 	.byte	0x6b, 0x5f, 0x74, 0x69, 0x6c, 0x65, 0x5f, 0x63, 0x6f, 0x75, 0x6e, 0x74, 0x20, 0x3e, 0x3d, 0x20
        /*0010*/ 	.byte	0x31, 0x00
	.type		$str$23,@object
	.size		$str$23,(__unnamed_1 - $str$23)
$str$23:
        /*0012*/ 	.byte	0x2f, 0x74, 0x6d, 0x70, 0x2f, 0x63, 0x75, 0x74, 0x6c, 0x61, 0x73, 0x73, 0x5f, 0x73, 0x77, 0x65
        /*0022*/ 	.byte	0x65, 0x70, 0x5f, 0x73, 0x72, 0x63, 0x2f, 0x69, 0x6e, 0x63, 0x6c, 0x75, 0x64, 0x65, 0x2f, 0x63
        /*0032*/ 	.byte	0x75, 0x74, 0x6c, 0x61, 0x73, 0x73, 0x2f, 0x67, 0x65, 0x6d, 0x6d, 0x2f, 0x63, 0x6f, 0x6c, 0x6c
        /*0042*/ 	.byte	0x65, 0x63, 0x74, 0x69, 0x76, 0x65, 0x2f, 0x73, 0x6d, 0x39, 0x30, 0x5f, 0x6d, 0x6d, 0x61, 0x5f
        /*0052*/ 	.byte	0x74, 0x6d, 0x61, 0x5f, 0x67, 0x6d, 0x6d, 0x61, 0x5f, 0x73, 0x73, 0x5f, 0x77, 0x61, 0x72, 0x70
        /*0062*/ 	.byte	0x73, 0x70, 0x65, 0x63, 0x69, 0x61, 0x6c, 0x69, 0x7a, 0x65, 0x64, 0x2e, 0x68, 0x70, 0x70, 0x00
	.type		__unnamed_1,@object
	.size		__unnamed_1,(.L_0 - __unnamed_1)
__unnamed_1:
        /*0072*/ 	.byte	0x76, 0x6f, 0x69, 0x64, 0x20, 0x63, 0x75, 0x74, 0x6c, 0x61, 0x73, 0x73, 0x3a, 0x3a, 0x67, 0x65
        /* <DEDUP_REMOVED lines=180> */
        /*0bc2*/ 	.byte	0x69, 0x74, 0x79, 0x5d, 0x00
.L_0:


//--------------------- .nv.shared._ZN7cutlass13device_kernelINS_4gemm6kernel13GemmUniversalIN4cute5tupleIJiiiiEEENS1_10collective13CollectiveMmaINS1_34MainloopSm90TmaGmmaWarpSpecializedILi4ENS5_IJNS4_1CILi2EEENSA_ILi1EEESC_EEENS1_35KernelTmaWarpSpecializedCooperativeEEENS5_IJNSA_ILi128EEESG_NSA_ILi32EEEEEENS_6half_tENS5_IJlSC_lEEESJ_SK_NS4_8TiledMMAINS4_8MMA_AtomIJNS4_4SM904GMMA26MMA_64x128x16_F32F16F16_SSILNSO_5MajorE0ELSQ_0ELNSO_7ScaleInE1ELSR_1EEEEEENS4_6LayoutISD_NS5_IJSC_NSA_ILi0EEESV_EEEEENS5_IJNS4_10UnderscoreESY_SY_EEEEENS4_13SM90_TMA_LOADENS4_14ComposedLayoutINS4_7SwizzleILi2ELi4ELi3EEENS4_18smem_ptr_flag_bitsILi16EEENSU_INS5_IJNSA_ILi8EEESH_EEENS5_IJSH_SC_EEEEEEEvNS4_8identityENS4_23SM90_TMA_LOAD_MULTICASTES1B_vS1C_EENS_8epilogue10collective6detail29Sm90TmaWarpSpecializedAdapterINS1G_15DefaultEpilogueISJ_SK_SK_NS1F_6thread17LinearCombinationISJ_Li1EffLNS1K_9ScaleType4KindE0ELNS_15FloatRoundStyleE2ESJ_EENS1_15EpilogueDefaultEEEEEvvEEEEvNT_6ParamsE --------------------------
	.section	.nv.shared._ZN7cutlass13device_kernelINS_4gemm6kernel13GemmUniversalIN4cute5tupleIJiiiiEEENS1_10collective13CollectiveMmaINS1_34MainloopSm90TmaGmmaWarpSpecializedILi4ENS5_IJNS4_1CILi2EEENSA_ILi1EEESC_EEENS1_35KernelTmaWarpSpecializedCooperativeEEENS5_IJNSA_ILi128EEESG_NSA_ILi32EEEEEENS_6half_tENS5_IJlSC_lEEESJ_SK_NS4_8TiledMMAINS4_8MMA_AtomIJNS4_4SM904GMMA26MMA_64x128x16_F32F16F16_SSILNSO_5MajorE0ELSQ_0ELNSO_7ScaleInE1ELSR_1EEEEEENS4_6LayoutISD_NS5_IJSC_NSA_ILi0EEESV_EEEEENS5_IJNS4_10UnderscoreESY_SY_EEEEENS4_13SM90_TMA_LOADENS4_14ComposedLayoutINS4_7SwizzleILi2ELi4ELi3EEENS4_18smem_ptr_flag_bitsILi16EEENSU_INS5_IJNSA_ILi8EEESH_EEENS5_IJSH_SC_EEEEEEEvNS4_8identityENS4_23SM90_TMA_LOAD_MULTICASTES1B_vS1C_EENS_8epilogue10collective6detail29Sm90TmaWarpSpecializedAdapterINS1G_15DefaultEpilogueISJ_SK_SK_NS1F_6thread17LinearCombinationISJ_Li1EffLNS1K_9ScaleType4KindE0ELNS_15FloatRoundStyleE2ESJ_EENS1_15EpilogueDefaultEEEEEvvEEEEvNT_6ParamsE,"aw",@nobits
	.sectionflags	@""
	.align	16
	.zero		1024


//--------------------- .nv.shared.reserved.0     --------------------------
	.section	.nv.shared.reserved.0,"aw",@nobits
	.weak		__nv_reservedSMEM_offset_0_alias
	.size		__nv_reservedSMEM_offset_0_alias, 0, 0
	.other		__nv_reservedSMEM_offset_0_alias,@"STO_CUDA_RESERVED_SHARED STV_DEFAULT"
__nv_reservedSMEM_offset_0_alias:
	.zero		0


//--------------------- .nv.global                --------------------------
	.section	.nv.global,"aw",@nobits
.nv.global:
	.type		_ZN39_INTERNAL_4cd7a907_4_k_cu_62d70579_36944cute1_E,@object
	.size		_ZN39_INTERNAL_4cd7a907_4_k_cu_62d70579_36944cute1_E,(_ZN39_INTERNAL_4cd7a907_4_k_cu_62d70579_36944cuda3std3__45__cpo6cbeginE - _ZN39_INTERNAL_4cd7a907_4_k_cu_62d70579_36944cute1_E)
_ZN39_INTERNAL_4cd7a907_4_k_cu_62d70579_36944cute1_E:
	.zero		1
	.type		_ZN39_INTERNAL_4cd7a907_4_k_cu_62d70579_36944cuda3std3__45__cpo6cbeginE,@object
	.size		_ZN39_INTERNAL_4cd7a907_4_k_cu_62d70579_36944cuda3std3__45__cpo6cbeginE,(_ZN39_INTERNAL_4cd7a907_4_k_cu_62d70579_36944cuda3std3__48in_placeE - _ZN39_INTERNAL_4cd7a907_4_k_cu_62d70579_36944cuda3std3__45__cpo6cbeginE)
_ZN39_INTERNAL_4cd7a907_4_k_cu_62d70579_36944cuda3std3__45__cpo6cbeginE:
	.zero		1
	.type		_ZN39_INTERNAL_4cd7a907_4_k_cu_62d70579_36944cuda3std3__48in_placeE,@object
	.size		_ZN39_INTERNAL_4cd7a907_4_k_cu_62d70579_36944cuda3std3__48in_placeE,(_ZN39_INTERNAL_4cd7a907_4_k_cu_62d70579_36944cuda3std6ranges3__45__cpo9iter_moveE - _ZN39_INTERNAL_4cd7a907_4_k_cu_62d70579_36944cuda3std3__48in_placeE)
_ZN39_INTERNAL_4cd7a907_4_k_cu_62d70579_36944cuda3std3__48in_placeE:
	.zero		1
	.type		_ZN39_INTERNAL_4cd7a907_4_k_cu_62d70579_36944cuda3std6ranges3__45__cpo9iter_moveE,@object
	.size		_ZN39_INTERNAL_4cd7a907_4_k_cu_62d70579_36944cuda3std6ranges3__45__cpo9iter_moveE,(_ZN39_INTERNAL_4cd7a907_4_k_cu_62d70579_36944cuda3std3__45__cpo5beginE - _ZN39_INTERNAL_4cd7a907_4_k_cu_62d70579_36944cuda3std6ranges3__45__cpo9iter_moveE)
_ZN39_INTERNAL_4cd7a907_4_k_cu_62d70579_36944cuda3std6ranges3__45__cpo9iter_moveE:
	.zero		1
	.type		_ZN39_INTERNAL_4cd7a907_4_k_cu_62d70579_36944cuda3std3__45__cpo5beginE,@object
	.size		_ZN39_INTERNAL_4cd7a907_4_k_cu_62d70579_36944cuda3std3__45__cpo5beginE,(_ZN39_INTERNAL_4cd7a907_4_k_cu_62d70579_36944cuda3std3__441_GLOBAL__N__4cd7a907_4_k_cu_62d70579_36946ignoreE - _ZN39_INTERNAL_4cd7a907_4_k_cu_62d70579_36944cuda3std3__45__cpo5beginE)
_ZN39_INTERNAL_4cd7a907_4_k_cu_62d70579_36944cuda3std3__45__cpo5beginE:
	.zero		1
	.type		_ZN39_INTERNAL_4cd7a907_4_k_cu_62d70579_36944cuda3std3__441_GLOBAL__N__4cd7a907_4_k_cu_62d70579_36946ignoreE,@object
	.size		_ZN39_INTERNAL_4cd7a907_4_k_cu_62d70579_36944cuda3std3__441_GLOBAL__N__4cd7a907_4_k_cu_62d70579_36946ignoreE,(_ZN39_INTERNAL_4cd7a907_4_k_cu_62d70579_36944cute7productE - _ZN39_INTERNAL_4cd7a907_4_k_cu_62d70579_36944cuda3std3__441_GLOBAL__N__4cd7a907_4_k_cu_62d70579_36946ignoreE)
_ZN39_INTERNAL_4cd7a907_4_k_cu_62d70579_36944cuda3std3__441_GLOBAL__N__4cd7a907_4_k_cu_62d70579_36946ignoreE:
	.zero		1
	.type		_ZN39_INTERNAL_4cd7a907_4_k_cu_62d70579_36944cute7productE,@object
	.size		_ZN39_INTERNAL_4cd7a907_4_k_cu_62d70579_36944cute7productE,(_ZN39_INTERNAL_4cd7a907_4_k_cu_62d70579_36944cuda3std3__45__cpo3endE - _ZN39_INTERNAL_4cd7a907_4_k_cu_62d70579_36944cute7productE)
_ZN39_INTERNAL_4cd7a907_4_k_cu_62d70579_36944cute7productE:
	.zero		1
	.type		_ZN39_INTERNAL_4cd7a907_4_k_cu_62d70579_36944cuda3std3__45__cpo3endE,@object
	.size		_ZN39_INTERNAL_4cd7a907_4_k_cu_62d70579_36944cuda3std3__45__cpo3endE,(_ZN39_INTERNAL_4cd7a907_4_k_cu_62d70579_36944cuda3std3__419piecewise_constructE - _ZN39_INTERNAL_4cd7a907_4_k_cu_62d70579_36944cuda3std3__45__cpo3endE)
_ZN39_INTERNAL_4cd7a907_4_k_cu_62d70579_36944cuda3std3__45__cpo3endE:
	.zero		1
	.type		_ZN39_INTERNAL_4cd7a907_4_k_cu_62d70579_36944cuda3std3__419piecewise_constructE,@object
	.size		_ZN39_INTERNAL_4cd7a907_4_k_cu_62d70579_36944cuda3std3__419piecewise_constructE,(_ZN39_INTERNAL_4cd7a907_4_k_cu_62d70579_36944cuda3std3__45__cpo4cendE - _ZN39_INTERNAL_4cd7a907_4_k_cu_62d70579_36944cuda3std3__419piecewise_constructE)
_ZN39_INTERNAL_4cd7a907_4_k_cu_62d70579_36944cuda3std3__419piecewise_constructE:
	.zero		1
	.type		_ZN39_INTERNAL_4cd7a907_4_k_cu_62d70579_36944cuda3std3__45__cpo4cendE,@object
	.size		_ZN39_INTERNAL_4cd7a907_4_k_cu_62d70579_36944cuda3std3__45__cpo4cendE,(_ZN39_INTERNAL_4cd7a907_4_k_cu_62d70579_36944cuda3std6ranges3__45__cpo4swapE - _ZN39_INTERNAL_4cd7a907_4_k_cu_62d70579_36944cuda3std3__45__cpo4cendE)
_ZN39_INTERNAL_4cd7a907_4_k_cu_62d70579_36944cuda3std3__45__cpo4cendE:
	.zero		1
	.type		_ZN39_INTERNAL_4cd7a907_4_k_cu_62d70579_36944cuda3std6ranges3__45__cpo4swapE,@object
	.size		_ZN39_INTERNAL_4cd7a907_4_k_cu_62d70579_36944cuda3std6ranges3__45__cpo4swapE,(.L_8 - _ZN39_INTERNAL_4cd7a907_4_k_cu_62d70579_36944cuda3std6ranges3__45__cpo4swapE)
_ZN39_INTERNAL_4cd7a907_4_k_cu_62d70579_36944cuda3std6ranges3__45__cpo4swapE:
	.zero		1
.L_8:


//--------------------- .nv.constant0._ZN7cutlass13device_kernelINS_4gemm6kernel13GemmUniversalIN4cute5tupleIJiiiiEEENS1_10collective13CollectiveMmaINS1_34MainloopSm90TmaGmmaWarpSpecializedILi4ENS5_IJNS4_1CILi2EEENSA_ILi1EEESC_EEENS1_35KernelTmaWarpSpecializedCooperativeEEENS5_IJNSA_ILi128EEESG_NSA_ILi32EEEEEENS_6half_tENS5_IJlSC_lEEESJ_SK_NS4_8TiledMMAINS4_8MMA_AtomIJNS4_4SM904GMMA26MMA_64x128x16_F32F16F16_SSILNSO_5MajorE0ELSQ_0ELNSO_7ScaleInE1ELSR_1EEEEEENS4_6LayoutISD_NS5_IJSC_NSA_ILi0EEESV_EEEEENS5_IJNS4_10UnderscoreESY_SY_EEEEENS4_13SM90_TMA_LOADENS4_14ComposedLayoutINS4_7SwizzleILi2ELi4ELi3EEENS4_18smem_ptr_flag_bitsILi16EEENSU_INS5_IJNSA_ILi8EEESH_EEENS5_IJSH_SC_EEEEEEEvNS4_8identityENS4_23SM90_TMA_LOAD_MULTICASTES1B_vS1C_EENS_8epilogue10collective6detail29Sm90TmaWarpSpecializedAdapterINS1G_15DefaultEpilogueISJ_SK_SK_NS1F_6thread17LinearCombinationISJ_Li1EffLNS1K_9ScaleType4KindE0ELNS_15FloatRoundStyleE2ESJ_EENS1_15EpilogueDefaultEEEEEvvEEEEvNT_6ParamsE --------------------------
	.section	.nv.constant0._ZN7cutlass13device_kernelINS_4gemm6kernel13GemmUniversalIN4cute5tupleIJiiiiEEENS1_10collective13CollectiveMmaINS1_34MainloopSm90TmaGmmaWarpSpecializedILi4ENS5_IJNS4_1CILi2EEENSA_ILi1EEESC_EEENS1_35KernelTmaWarpSpecializedCooperativeEEENS5_IJNSA_ILi128EEESG_NSA_ILi32EEEEEENS_6half_tENS5_IJlSC_lEEESJ_SK_NS4_8TiledMMAINS4_8MMA_AtomIJNS4_4SM904GMMA26MMA_64x128x16_F32F16F16_SSILNSO_5MajorE0ELSQ_0ELNSO_7ScaleInE1ELSR_1EEEEEENS4_6LayoutISD_NS5_IJSC_NSA_ILi0EEESV_EEEEENS5_IJNS4_10UnderscoreESY_SY_EEEEENS4_13SM90_TMA_LOADENS4_14ComposedLayoutINS4_7SwizzleILi2ELi4ELi3EEENS4_18smem_ptr_flag_bitsILi16EEENSU_INS5_IJNSA_ILi8EEESH_EEENS5_IJSH_SC_EEEEEEEvNS4_8identityENS4_23SM90_TMA_LOAD_MULTICASTES1B_vS1C_EENS_8epilogue10collective6detail29Sm90TmaWarpSpecializedAdapterINS1G_15DefaultEpilogueISJ_SK_SK_NS1F_6thread17LinearCombinationISJ_Li1EffLNS1K_9ScaleType4KindE0ELNS_15FloatRoundStyleE2ESJ_EENS1_15EpilogueDefaultEEEEEvvEEEEvNT_6ParamsE,"a",@progbits
	.sectionflags	@""
	.align	4
.nv.constant0._ZN7cutlass13device_kernelINS_4gemm6kernel13GemmUniversalIN4cute5tupleIJiiiiEEENS1_10collective13CollectiveMmaINS1_34MainloopSm90TmaGmmaWarpSpecializedILi4ENS5_IJNS4_1CILi2EEENSA_ILi1EEESC_EEENS1_35KernelTmaWarpSpecializedCooperativeEEENS5_IJNSA_ILi128EEESG_NSA_ILi32EEEEEENS_6half_tENS5_IJlSC_lEEESJ_SK_NS4_8TiledMMAINS4_8MMA_AtomIJNS4_4SM904GMMA26MMA_64x128x16_F32F16F16_SSILNSO_5MajorE0ELSQ_0ELNSO_7ScaleInE1ELSR_1EEEEEENS4_6LayoutISD_NS5_IJSC_NSA_ILi0EEESV_EEEEENS5_IJNS4_10UnderscoreESY_SY_EEEEENS4_13SM90_TMA_LOADENS4_14ComposedLayoutINS4_7SwizzleILi2ELi4ELi3EEENS4_18smem_ptr_flag_bitsILi16EEENSU_INS5_IJNSA_ILi8EEESH_EEENS5_IJSH_SC_EEEEEEEvNS4_8identityENS4_23SM90_TMA_LOAD_MULTICASTES1B_vS1C_EENS_8epilogue10collective6detail29Sm90TmaWarpSpecializedAdapterINS1G_15DefaultEpilogueISJ_SK_SK_NS1F_6thread17LinearCombinationISJ_Li1EffLNS1K_9ScaleType4KindE0ELNS_15FloatRoundStyleE2ESJ_EENS1_15EpilogueDefaultEEEEEvvEEEEvNT_6ParamsE:
	.zero		1664


//--------------------- SYMBOLS --------------------------

	.type		.nv.reservedSmem.offset0,@object
	.size		.nv.reservedSmem.offset0,0x4
	.type		__assertfail,@function
